//
// Generated by NVIDIA NVVM Compiler
//
// Compiler Build ID: CL-36424714
// Cuda compilation tools, release 13.0, V13.0.88
// Based on NVVM 20.0.0
//

.version 9.0
.target sm_100
.address_size 64

	// .globl	_Z20CUDAComputeFstatFaFbPfjjP11tagCOMPLEX8S1_jffiS_S_18PulsarSpinsExREAL4S_S_S_S_S_S_S_S_S_S_PjS3_S_S_S_S_j
.const .align 4 .b8 inv_fact[28] = {0, 0, 128, 63, 0, 0, 128, 63, 0, 0, 0, 63, 171, 170, 42, 62, 171, 170, 42, 61, 137, 136, 8, 60, 97, 11, 182, 58};
// _ZZ20CUDAComputeFstatFaFbPfjjP11tagCOMPLEX8S1_jffiS_S_18PulsarSpinsExREAL4S_S_S_S_S_S_S_S_S_S_PjS3_S_S_S_S_jE15FaFb_components has been demoted
.global .align 4 .b8 __cudart_i2opi_f[24] = {65, 144, 67, 60, 153, 149, 98, 219, 192, 221, 52, 245, 209, 87, 39, 252, 41, 21, 68, 78, 110, 131, 249, 162};

.visible .entry _Z20CUDAComputeFstatFaFbPfjjP11tagCOMPLEX8S1_jffiS_S_18PulsarSpinsExREAL4S_S_S_S_S_S_S_S_S_S_PjS3_S_S_S_S_j(
	.param .u64 .ptr .align 1 _Z20CUDAComputeFstatFaFbPfjjP11tagCOMPLEX8S1_jffiS_S_18PulsarSpinsExREAL4S_S_S_S_S_S_S_S_S_S_PjS3_S_S_S_S_j_param_0,
	.param .u32 _Z20CUDAComputeFstatFaFbPfjjP11tagCOMPLEX8S1_jffiS_S_18PulsarSpinsExREAL4S_S_S_S_S_S_S_S_S_S_PjS3_S_S_S_S_j_param_1,
	.param .u32 _Z20CUDAComputeFstatFaFbPfjjP11tagCOMPLEX8S1_jffiS_S_18PulsarSpinsExREAL4S_S_S_S_S_S_S_S_S_S_PjS3_S_S_S_S_j_param_2,
	.param .u64 .ptr .align 1 _Z20CUDAComputeFstatFaFbPfjjP11tagCOMPLEX8S1_jffiS_S_18PulsarSpinsExREAL4S_S_S_S_S_S_S_S_S_S_PjS3_S_S_S_S_j_param_3,
	.param .u64 .ptr .align 1 _Z20CUDAComputeFstatFaFbPfjjP11tagCOMPLEX8S1_jffiS_S_18PulsarSpinsExREAL4S_S_S_S_S_S_S_S_S_S_PjS3_S_S_S_S_j_param_4,
	.param .u32 _Z20CUDAComputeFstatFaFbPfjjP11tagCOMPLEX8S1_jffiS_S_18PulsarSpinsExREAL4S_S_S_S_S_S_S_S_S_S_PjS3_S_S_S_S_j_param_5,
	.param .f32 _Z20CUDAComputeFstatFaFbPfjjP11tagCOMPLEX8S1_jffiS_S_18PulsarSpinsExREAL4S_S_S_S_S_S_S_S_S_S_PjS3_S_S_S_S_j_param_6,
	.param .f32 _Z20CUDAComputeFstatFaFbPfjjP11tagCOMPLEX8S1_jffiS_S_18PulsarSpinsExREAL4S_S_S_S_S_S_S_S_S_S_PjS3_S_S_S_S_j_param_7,
	.param .u32 _Z20CUDAComputeFstatFaFbPfjjP11tagCOMPLEX8S1_jffiS_S_18PulsarSpinsExREAL4S_S_S_S_S_S_S_S_S_S_PjS3_S_S_S_S_j_param_8,
	.param .u64 .ptr .align 1 _Z20CUDAComputeFstatFaFbPfjjP11tagCOMPLEX8S1_jffiS_S_18PulsarSpinsExREAL4S_S_S_S_S_S_S_S_S_S_PjS3_S_S_S_S_j_param_9,
	.param .u64 .ptr .align 1 _Z20CUDAComputeFstatFaFbPfjjP11tagCOMPLEX8S1_jffiS_S_18PulsarSpinsExREAL4S_S_S_S_S_S_S_S_S_S_PjS3_S_S_S_S_j_param_10,
	.param .align 4 .b8 _Z20CUDAComputeFstatFaFbPfjjP11tagCOMPLEX8S1_jffiS_S_18PulsarSpinsExREAL4S_S_S_S_S_S_S_S_S_S_PjS3_S_S_S_S_j_param_11[24],
	.param .u64 .ptr .align 1 _Z20CUDAComputeFstatFaFbPfjjP11tagCOMPLEX8S1_jffiS_S_18PulsarSpinsExREAL4S_S_S_S_S_S_S_S_S_S_PjS3_S_S_S_S_j_param_12,
	.param .u64 .ptr .align 1 _Z20CUDAComputeFstatFaFbPfjjP11tagCOMPLEX8S1_jffiS_S_18PulsarSpinsExREAL4S_S_S_S_S_S_S_S_S_S_PjS3_S_S_S_S_j_param_13,
	.param .u64 .ptr .align 1 _Z20CUDAComputeFstatFaFbPfjjP11tagCOMPLEX8S1_jffiS_S_18PulsarSpinsExREAL4S_S_S_S_S_S_S_S_S_S_PjS3_S_S_S_S_j_param_14,
	.param .u64 .ptr .align 1 _Z20CUDAComputeFstatFaFbPfjjP11tagCOMPLEX8S1_jffiS_S_18PulsarSpinsExREAL4S_S_S_S_S_S_S_S_S_S_PjS3_S_S_S_S_j_param_15,
	.param .u64 .ptr .align 1 _Z20CUDAComputeFstatFaFbPfjjP11tagCOMPLEX8S1_jffiS_S_18PulsarSpinsExREAL4S_S_S_S_S_S_S_S_S_S_PjS3_S_S_S_S_j_param_16,
	.param .u64 .ptr .align 1 _Z20CUDAComputeFstatFaFbPfjjP11tagCOMPLEX8S1_jffiS_S_18PulsarSpinsExREAL4S_S_S_S_S_S_S_S_S_S_PjS3_S_S_S_S_j_param_17,
	.param .u64 .ptr .align 1 _Z20CUDAComputeFstatFaFbPfjjP11tagCOMPLEX8S1_jffiS_S_18PulsarSpinsExREAL4S_S_S_S_S_S_S_S_S_S_PjS3_S_S_S_S_j_param_18,
	.param .u64 .ptr .align 1 _Z20CUDAComputeFstatFaFbPfjjP11tagCOMPLEX8S1_jffiS_S_18PulsarSpinsExREAL4S_S_S_S_S_S_S_S_S_S_PjS3_S_S_S_S_j_param_19,
	.param .u64 .ptr .align 1 _Z20CUDAComputeFstatFaFbPfjjP11tagCOMPLEX8S1_jffiS_S_18PulsarSpinsExREAL4S_S_S_S_S_S_S_S_S_S_PjS3_S_S_S_S_j_param_20,
	.param .u64 .ptr .align 1 _Z20CUDAComputeFstatFaFbPfjjP11tagCOMPLEX8S1_jffiS_S_18PulsarSpinsExREAL4S_S_S_S_S_S_S_S_S_S_PjS3_S_S_S_S_j_param_21,
	.param .u64 .ptr .align 1 _Z20CUDAComputeFstatFaFbPfjjP11tagCOMPLEX8S1_jffiS_S_18PulsarSpinsExREAL4S_S_S_S_S_S_S_S_S_S_PjS3_S_S_S_S_j_param_22,
	.param .u64 .ptr .align 1 _Z20CUDAComputeFstatFaFbPfjjP11tagCOMPLEX8S1_jffiS_S_18PulsarSpinsExREAL4S_S_S_S_S_S_S_S_S_S_PjS3_S_S_S_S_j_param_23,
	.param .u64 .ptr .align 1 _Z20CUDAComputeFstatFaFbPfjjP11tagCOMPLEX8S1_jffiS_S_18PulsarSpinsExREAL4S_S_S_S_S_S_S_S_S_S_PjS3_S_S_S_S_j_param_24,
	.param .u64 .ptr .align 1 _Z20CUDAComputeFstatFaFbPfjjP11tagCOMPLEX8S1_jffiS_S_18PulsarSpinsExREAL4S_S_S_S_S_S_S_S_S_S_PjS3_S_S_S_S_j_param_25,
	.param .u64 .ptr .align 1 _Z20CUDAComputeFstatFaFbPfjjP11tagCOMPLEX8S1_jffiS_S_18PulsarSpinsExREAL4S_S_S_S_S_S_S_S_S_S_PjS3_S_S_S_S_j_param_26,
	.param .u64 .ptr .align 1 _Z20CUDAComputeFstatFaFbPfjjP11tagCOMPLEX8S1_jffiS_S_18PulsarSpinsExREAL4S_S_S_S_S_S_S_S_S_S_PjS3_S_S_S_S_j_param_27,
	.param .u32 _Z20CUDAComputeFstatFaFbPfjjP11tagCOMPLEX8S1_jffiS_S_18PulsarSpinsExREAL4S_S_S_S_S_S_S_S_S_S_PjS3_S_S_S_S_j_param_28
)
{
	.local .align 4 .b8 	__local_depot0[28];
	.reg .b64 	%SP;
	.reg .b64 	%SPL;
	.reg .pred 	%p<146>;
	.reg .b16 	%rs<4>;
	.reg .b32 	%r<253>;
	.reg .b32 	%f<790>;
	.reg .b64 	%rd<176>;
	.reg .b64 	%fd<8>;
	// demoted variable
	.shared .align 4 .b8 _ZZ20CUDAComputeFstatFaFbPfjjP11tagCOMPLEX8S1_jffiS_S_18PulsarSpinsExREAL4S_S_S_S_S_S_S_S_S_S_PjS3_S_S_S_S_jE15FaFb_components[2560];
	mov.u64 	%SPL, __local_depot0;
	ld.param.f32 	%f200, [_Z20CUDAComputeFstatFaFbPfjjP11tagCOMPLEX8S1_jffiS_S_18PulsarSpinsExREAL4S_S_S_S_S_S_S_S_S_S_PjS3_S_S_S_S_j_param_11+20];
	ld.param.f32 	%f199, [_Z20CUDAComputeFstatFaFbPfjjP11tagCOMPLEX8S1_jffiS_S_18PulsarSpinsExREAL4S_S_S_S_S_S_S_S_S_S_PjS3_S_S_S_S_j_param_11+16];
	ld.param.f32 	%f198, [_Z20CUDAComputeFstatFaFbPfjjP11tagCOMPLEX8S1_jffiS_S_18PulsarSpinsExREAL4S_S_S_S_S_S_S_S_S_S_PjS3_S_S_S_S_j_param_11+12];
	ld.param.f32 	%f197, [_Z20CUDAComputeFstatFaFbPfjjP11tagCOMPLEX8S1_jffiS_S_18PulsarSpinsExREAL4S_S_S_S_S_S_S_S_S_S_PjS3_S_S_S_S_j_param_11+8];
	ld.param.f32 	%f196, [_Z20CUDAComputeFstatFaFbPfjjP11tagCOMPLEX8S1_jffiS_S_18PulsarSpinsExREAL4S_S_S_S_S_S_S_S_S_S_PjS3_S_S_S_S_j_param_11+4];
	ld.param.f32 	%f195, [_Z20CUDAComputeFstatFaFbPfjjP11tagCOMPLEX8S1_jffiS_S_18PulsarSpinsExREAL4S_S_S_S_S_S_S_S_S_S_PjS3_S_S_S_S_j_param_11];
	ld.param.u64 	%rd53, [_Z20CUDAComputeFstatFaFbPfjjP11tagCOMPLEX8S1_jffiS_S_18PulsarSpinsExREAL4S_S_S_S_S_S_S_S_S_S_PjS3_S_S_S_S_j_param_3];
	ld.param.u64 	%rd54, [_Z20CUDAComputeFstatFaFbPfjjP11tagCOMPLEX8S1_jffiS_S_18PulsarSpinsExREAL4S_S_S_S_S_S_S_S_S_S_PjS3_S_S_S_S_j_param_4];
	ld.param.u32 	%r101, [_Z20CUDAComputeFstatFaFbPfjjP11tagCOMPLEX8S1_jffiS_S_18PulsarSpinsExREAL4S_S_S_S_S_S_S_S_S_S_PjS3_S_S_S_S_j_param_5];
	ld.param.u32 	%r102, [_Z20CUDAComputeFstatFaFbPfjjP11tagCOMPLEX8S1_jffiS_S_18PulsarSpinsExREAL4S_S_S_S_S_S_S_S_S_S_PjS3_S_S_S_S_j_param_8];
	ld.param.u64 	%rd57, [_Z20CUDAComputeFstatFaFbPfjjP11tagCOMPLEX8S1_jffiS_S_18PulsarSpinsExREAL4S_S_S_S_S_S_S_S_S_S_PjS3_S_S_S_S_j_param_12];
	ld.param.u64 	%rd58, [_Z20CUDAComputeFstatFaFbPfjjP11tagCOMPLEX8S1_jffiS_S_18PulsarSpinsExREAL4S_S_S_S_S_S_S_S_S_S_PjS3_S_S_S_S_j_param_13];
	ld.param.u64 	%rd59, [_Z20CUDAComputeFstatFaFbPfjjP11tagCOMPLEX8S1_jffiS_S_18PulsarSpinsExREAL4S_S_S_S_S_S_S_S_S_S_PjS3_S_S_S_S_j_param_14];
	ld.param.u64 	%rd60, [_Z20CUDAComputeFstatFaFbPfjjP11tagCOMPLEX8S1_jffiS_S_18PulsarSpinsExREAL4S_S_S_S_S_S_S_S_S_S_PjS3_S_S_S_S_j_param_15];
	ld.param.u64 	%rd61, [_Z20CUDAComputeFstatFaFbPfjjP11tagCOMPLEX8S1_jffiS_S_18PulsarSpinsExREAL4S_S_S_S_S_S_S_S_S_S_PjS3_S_S_S_S_j_param_16];
	ld.param.u64 	%rd62, [_Z20CUDAComputeFstatFaFbPfjjP11tagCOMPLEX8S1_jffiS_S_18PulsarSpinsExREAL4S_S_S_S_S_S_S_S_S_S_PjS3_S_S_S_S_j_param_17];
	ld.param.u64 	%rd63, [_Z20CUDAComputeFstatFaFbPfjjP11tagCOMPLEX8S1_jffiS_S_18PulsarSpinsExREAL4S_S_S_S_S_S_S_S_S_S_PjS3_S_S_S_S_j_param_18];
	ld.param.u64 	%rd64, [_Z20CUDAComputeFstatFaFbPfjjP11tagCOMPLEX8S1_jffiS_S_18PulsarSpinsExREAL4S_S_S_S_S_S_S_S_S_S_PjS3_S_S_S_S_j_param_19];
	ld.param.u64 	%rd65, [_Z20CUDAComputeFstatFaFbPfjjP11tagCOMPLEX8S1_jffiS_S_18PulsarSpinsExREAL4S_S_S_S_S_S_S_S_S_S_PjS3_S_S_S_S_j_param_20];
	ld.param.u64 	%rd66, [_Z20CUDAComputeFstatFaFbPfjjP11tagCOMPLEX8S1_jffiS_S_18PulsarSpinsExREAL4S_S_S_S_S_S_S_S_S_S_PjS3_S_S_S_S_j_param_21];
	ld.param.u64 	%rd67, [_Z20CUDAComputeFstatFaFbPfjjP11tagCOMPLEX8S1_jffiS_S_18PulsarSpinsExREAL4S_S_S_S_S_S_S_S_S_S_PjS3_S_S_S_S_j_param_22];
	ld.param.u64 	%rd68, [_Z20CUDAComputeFstatFaFbPfjjP11tagCOMPLEX8S1_jffiS_S_18PulsarSpinsExREAL4S_S_S_S_S_S_S_S_S_S_PjS3_S_S_S_S_j_param_23];
	ld.param.u32 	%r103, [_Z20CUDAComputeFstatFaFbPfjjP11tagCOMPLEX8S1_jffiS_S_18PulsarSpinsExREAL4S_S_S_S_S_S_S_S_S_S_PjS3_S_S_S_S_j_param_28];
	add.u64 	%rd1, %SPL, 0;
	mov.u32 	%r1, %ctaid.y;
	mov.u32 	%r2, %ctaid.x;
	mov.u32 	%r3, %ntid.x;
	mov.u32 	%r4, %tid.x;
	mov.u32 	%r5, %tid.y;
	mov.u32 	%r104, _ZZ20CUDAComputeFstatFaFbPfjjP11tagCOMPLEX8S1_jffiS_S_18PulsarSpinsExREAL4S_S_S_S_S_S_S_S_S_S_PjS3_S_S_S_S_jE15FaFb_components;
	mad.lo.s32 	%r6, %r5, 1280, %r104;
	mad.lo.s32 	%r105, %r4, 20, %r6;
	add.s32 	%r7, %r105, 4;
	setp.eq.s32 	%p6, %r5, 1;
	mov.f32 	%f786, 0f00000000;
	mov.f32 	%f787, 0f00000000;
	mov.f32 	%f788, 0f00000000;
	mov.f32 	%f789, 0f00000000;
	@%p6 bra 	$L__BB0_4;
	setp.ne.s32 	%p7, %r5, 0;
	@%p7 bra 	$L__BB0_116;
	cvta.to.global.u64 	%rd86, %rd67;
	mul.wide.u32 	%rd87, %r1, 4;
	add.s64 	%rd88, %rd86, %rd87;
	ld.global.u32 	%r110, [%rd88];
	setp.lt.u32 	%p9, %r4, %r110;
	@%p9 bra 	$L__BB0_3;
	bra.uni 	$L__BB0_116;
$L__BB0_3:
	mul.lo.s32 	%r111, %r1, %r3;
	add.s32 	%r112, %r111, %r4;
	mul.lo.s32 	%r113, %r101, %r112;
	cvt.u64.u32 	%rd89, %r113;
	cvta.to.global.u64 	%rd90, %rd53;
	add.s64 	%rd156, %rd90, %rd89;
	cvta.to.global.u64 	%rd91, %rd57;
	mul.wide.u32 	%rd92, %r111, 4;
	add.s64 	%rd157, %rd91, %rd92;
	cvta.to.global.u64 	%rd93, %rd59;
	mul.wide.u32 	%rd94, %r112, 4;
	add.s64 	%rd158, %rd93, %rd94;
	cvta.to.global.u64 	%rd95, %rd61;
	add.s64 	%rd159, %rd95, %rd94;
	cvta.to.global.u64 	%rd96, %rd63;
	add.s64 	%rd160, %rd96, %rd94;
	cvta.to.global.u64 	%rd97, %rd65;
	add.s64 	%rd161, %rd97, %rd94;
	bra.uni 	$L__BB0_6;
$L__BB0_4:
	cvta.to.global.u64 	%rd74, %rd68;
	mul.wide.u32 	%rd75, %r1, 4;
	add.s64 	%rd76, %rd74, %rd75;
	ld.global.u32 	%r106, [%rd76];
	setp.ge.u32 	%p8, %r4, %r106;
	@%p8 bra 	$L__BB0_116;
	mul.lo.s32 	%r107, %r1, %r3;
	add.s32 	%r108, %r107, %r4;
	mul.lo.s32 	%r109, %r101, %r108;
	cvt.u64.u32 	%rd77, %r109;
	cvta.to.global.u64 	%rd78, %rd54;
	add.s64 	%rd156, %rd78, %rd77;
	cvta.to.global.u64 	%rd79, %rd58;
	mul.wide.u32 	%rd80, %r107, 4;
	add.s64 	%rd157, %rd79, %rd80;
	cvta.to.global.u64 	%rd81, %rd60;
	mul.wide.u32 	%rd82, %r108, 4;
	add.s64 	%rd158, %rd81, %rd82;
	cvta.to.global.u64 	%rd83, %rd62;
	add.s64 	%rd159, %rd83, %rd82;
	cvta.to.global.u64 	%rd84, %rd64;
	add.s64 	%rd160, %rd84, %rd82;
	cvta.to.global.u64 	%rd85, %rd66;
	add.s64 	%rd161, %rd85, %rd82;
$L__BB0_6:
	ld.param.u64 	%rd151, [_Z20CUDAComputeFstatFaFbPfjjP11tagCOMPLEX8S1_jffiS_S_18PulsarSpinsExREAL4S_S_S_S_S_S_S_S_S_S_PjS3_S_S_S_S_j_param_10];
	ld.param.u64 	%rd150, [_Z20CUDAComputeFstatFaFbPfjjP11tagCOMPLEX8S1_jffiS_S_18PulsarSpinsExREAL4S_S_S_S_S_S_S_S_S_S_PjS3_S_S_S_S_j_param_9];
	cvta.to.global.u64 	%rd98, %rd150;
	mul.wide.u32 	%rd99, %r2, 4;
	add.s64 	%rd100, %rd98, %rd99;
	ld.global.f32 	%f1, [%rd100];
	cvta.to.global.u64 	%rd101, %rd151;
	add.s64 	%rd102, %rd101, %rd99;
	ld.global.f32 	%f2, [%rd102];
	rcp.rn.f32 	%f204, %f2;
	ld.global.f32 	%f3, [%rd157];
	abs.f32 	%f4, %f204;
	abs.f32 	%f741, %f3;
	setp.lt.f32 	%p10, %f741, %f4;
	@%p10 bra 	$L__BB0_18;
	mul.f32 	%f6, %f4, 0f4B000000;
	setp.gtu.f32 	%p11, %f741, %f6;
	@%p11 bra 	$L__BB0_14;
	div.approx.f32 	%f205, %f741, %f4;
	cvt.rzi.f32.f32 	%f739, %f205;
	neg.f32 	%f8, %f4;
	fma.rn.f32 	%f9, %f8, %f739, %f741;
	mov.b32 	%r8, %f9;
	mov.b32 	%r114, %f4;
	setp.lt.u32 	%p12, %r8, %r114;
	@%p12 bra 	$L__BB0_13;
	setp.lt.u32 	%p13, %r8, -2147483647;
	@%p13 bra 	$L__BB0_11;
	add.f32 	%f210, %f739, 0fBF800000;
	setp.lt.f32 	%p16, %f9, %f8;
	add.f32 	%f211, %f210, 0fBF800000;
	selp.f32 	%f739, %f211, %f210, %p16;
	bra.uni 	$L__BB0_13;
$L__BB0_11:
	add.f32 	%f739, %f739, 0f3F800000;
	add.f32 	%f206, %f4, %f4;
	setp.ltu.f32 	%p14, %f9, %f206;
	@%p14 bra 	$L__BB0_13;
	add.f32 	%f207, %f739, 0f3F800000;
	fma.rn.f32 	%f208, %f4, 0fC0400000, %f9;
	setp.ge.f32 	%p15, %f208, 0f00000000;
	add.f32 	%f209, %f207, 0f3F800000;
	selp.f32 	%f739, %f209, %f207, %p15;
$L__BB0_13:
	fma.rn.f32 	%f741, %f8, %f739, %f741;
	bra.uni 	$L__BB0_18;
$L__BB0_14:
	mov.b32 	%r9, %f741;
	mov.b32 	%r115, %f6;
	and.b32  	%r10, %r115, -8388608;
	and.b32  	%r116, %r9, 8388607;
	or.b32  	%r229, %r116, 1065353216;
	mov.b32 	%f740, %r229;
	sub.s32 	%r117, %r9, %r10;
	add.s32 	%r118, %r117, 192937984;
	and.b32  	%r230, %r118, -8388608;
	setp.eq.s32 	%p17, %r230, 0;
	@%p17 bra 	$L__BB0_17;
	and.b32  	%r120, %r115, 8388607;
	or.b32  	%r121, %r120, 1065353216;
	mov.b32 	%f213, %r121;
	rcp.approx.ftz.f32 	%f16, %f213;
	neg.f32 	%f17, %f213;
$L__BB0_16:
	min.u32 	%r122, %r230, 192937984;
	add.s32 	%r123, %r229, %r122;
	mov.b32 	%f214, %r123;
	mul.f32 	%f215, %f16, %f214;
	fma.rn.f32 	%f216, %f17, %f215, %f214;
	fma.rn.f32 	%f217, %f216, %f16, %f215;
	fma.rn.f32 	%f218, %f17, %f217, %f214;
	fma.rz.f32 	%f219, %f218, %f16, %f217;
	cvt.rzi.f32.f32 	%f220, %f219;
	fma.rn.f32 	%f740, %f17, %f220, %f214;
	sub.s32 	%r230, %r230, %r122;
	mov.b32 	%r229, %f740;
	setp.ne.s32 	%p18, %r230, 0;
	setp.ne.s32 	%p19, %r229, 0;
	and.pred  	%p20, %p18, %p19;
	@%p20 bra 	$L__BB0_16;
$L__BB0_17:
	mov.b32 	%f222, %r10;
	setp.leu.f32 	%p21, %f4, 0f00000000;
	setp.gt.u32 	%p22, %r9, 2139095039;
	selp.f32 	%f223, 0f7FFFFFFF, %f222, %p22;
	selp.f32 	%f224, 0f7FFFFFFF, %f223, %p21;
	mul.f32 	%f225, %f740, 0f34000000;
	mul.f32 	%f741, %f224, %f225;
$L__BB0_18:
	abs.f32 	%f226, %f741;
	setp.nan.f32 	%p24, %f226, %f226;
	copysign.f32 	%f227, %f3, %f741;
	selp.f32 	%f23, %f741, %f227, %p24;
	setp.eq.f32 	%p25, %f195, 0f00000000;
	mov.pred 	%p23, 0;
	mov.pred 	%p141, %p23;
	mov.pred 	%p142, %p23;
	mov.pred 	%p143, %p23;
	mov.pred 	%p144, %p23;
	mov.pred 	%p145, %p23;
	@%p25 bra 	$L__BB0_25;
	setp.eq.f32 	%p28, %f196, 0f00000000;
	mov.pred 	%p141, -1;
	@%p28 bra 	$L__BB0_25;
	setp.eq.f32 	%p31, %f197, 0f00000000;
	mov.pred 	%p142, -1;
	mov.pred 	%p141, %p23;
	mov.pred 	%p143, %p23;
	mov.pred 	%p144, %p23;
	mov.pred 	%p145, %p23;
	@%p31 bra 	$L__BB0_25;
	setp.eq.f32 	%p34, %f198, 0f00000000;
	mov.pred 	%p143, -1;
	mov.pred 	%p141, %p23;
	mov.pred 	%p142, %p23;
	mov.pred 	%p144, %p23;
	mov.pred 	%p145, %p23;
	@%p34 bra 	$L__BB0_25;
	setp.eq.f32 	%p37, %f199, 0f00000000;
	mov.pred 	%p144, -1;
	mov.pred 	%p141, %p23;
	mov.pred 	%p142, %p23;
	mov.pred 	%p143, %p23;
	mov.pred 	%p145, %p23;
	@%p37 bra 	$L__BB0_25;
	setp.eq.f32 	%p40, %f200, 0f00000000;
	mov.pred 	%p145, -1;
	mov.pred 	%p141, %p23;
	mov.pred 	%p142, %p23;
	mov.pred 	%p143, %p23;
	mov.pred 	%p144, %p23;
	@%p40 bra 	$L__BB0_25;
	mov.pred 	%p141, %p23;
	mov.pred 	%p142, %p23;
	mov.pred 	%p143, %p23;
	mov.pred 	%p144, %p23;
	mov.pred 	%p145, %p23;
$L__BB0_25:
	setp.eq.f32 	%p42, %f195, 0f00000000;
	ld.global.f32 	%f228, [%rd159];
	ld.global.f32 	%f229, [%rd158];
	mul.wide.u32 	%rd103, %r4, 4;
	add.s64 	%rd104, %rd157, %rd103;
	ld.global.f32 	%f230, [%rd104];
	sub.f32 	%f231, %f230, %f3;
	add.f32 	%f25, %f229, %f230;
	mul.f32 	%f232, %f1, %f229;
	fma.rn.f32 	%f233, %f2, %f23, %f232;
	fma.rn.f32 	%f234, %f2, %f231, %f233;
	fma.rn.f32 	%f742, %f2, %f229, %f234;
	add.f32 	%f235, %f1, %f2;
	fma.rn.f32 	%f743, %f235, %f228, %f2;
	@%p42 bra 	$L__BB0_32;
	mul.f32 	%f236, %f25, %f195;
	ld.const.f32 	%f237, [inv_fact+4];
	fma.rn.f32 	%f743, %f236, %f237, %f743;
	mul.f32 	%f29, %f25, %f25;
	mul.f32 	%f238, %f29, %f195;
	ld.const.f32 	%f30, [inv_fact+8];
	fma.rn.f32 	%f742, %f238, %f30, %f742;
	@%p141 bra 	$L__BB0_32;
	mul.f32 	%f239, %f29, %f196;
	fma.rn.f32 	%f743, %f239, %f30, %f743;
	mul.f32 	%f33, %f25, %f29;
	mul.f32 	%f240, %f33, %f196;
	ld.const.f32 	%f34, [inv_fact+12];
	fma.rn.f32 	%f742, %f240, %f34, %f742;
	@%p142 bra 	$L__BB0_32;
	mul.f32 	%f241, %f33, %f197;
	fma.rn.f32 	%f743, %f241, %f34, %f743;
	mul.f32 	%f37, %f25, %f33;
	mul.f32 	%f242, %f37, %f197;
	ld.const.f32 	%f38, [inv_fact+16];
	fma.rn.f32 	%f742, %f242, %f38, %f742;
	@%p143 bra 	$L__BB0_32;
	mul.f32 	%f243, %f37, %f198;
	fma.rn.f32 	%f743, %f243, %f38, %f743;
	mul.f32 	%f41, %f25, %f37;
	mul.f32 	%f244, %f41, %f198;
	ld.const.f32 	%f42, [inv_fact+20];
	fma.rn.f32 	%f742, %f244, %f42, %f742;
	@%p144 bra 	$L__BB0_32;
	mul.f32 	%f245, %f41, %f199;
	fma.rn.f32 	%f743, %f245, %f42, %f743;
	mul.f32 	%f45, %f25, %f41;
	mul.f32 	%f246, %f45, %f199;
	ld.const.f32 	%f46, [inv_fact+24];
	fma.rn.f32 	%f742, %f246, %f46, %f742;
	@%p145 bra 	$L__BB0_32;
	mul.f32 	%f247, %f45, %f200;
	fma.rn.f32 	%f743, %f247, %f46, %f743;
	mul.f32 	%f248, %f25, %f45;
	mul.f32 	%f249, %f248, %f200;
	ld.const.f32 	%f250, [inv_fact+28];
	fma.rn.f32 	%f742, %f249, %f250, %f742;
$L__BB0_32:
	ld.param.f32 	%f734, [_Z20CUDAComputeFstatFaFbPfjjP11tagCOMPLEX8S1_jffiS_S_18PulsarSpinsExREAL4S_S_S_S_S_S_S_S_S_S_PjS3_S_S_S_S_j_param_6];
	mul.f32 	%f52, %f734, %f1;
	mul.f32 	%f53, %f734, %f743;
	mul.f32 	%f54, %f52, 0f3F000000;
	abs.f32 	%f746, %f54;
	setp.lt.f32 	%p43, %f746, 0f3F800000;
	@%p43 bra 	$L__BB0_43;
	setp.gtu.f32 	%p44, %f746, 0f4B000000;
	@%p44 bra 	$L__BB0_40;
	mov.f32 	%f251, 0f3F800000;
	div.approx.f32 	%f252, %f746, %f251;
	cvt.rzi.f32.f32 	%f744, %f252;
	sub.f32 	%f57, %f746, %f744;
	mov.b32 	%r17, %f57;
	setp.lt.u32 	%p45, %r17, 1065353216;
	@%p45 bra 	$L__BB0_39;
	setp.lt.u32 	%p46, %r17, -2147483647;
	@%p46 bra 	$L__BB0_37;
	add.f32 	%f256, %f744, 0fBF800000;
	setp.lt.f32 	%p49, %f57, 0fBF800000;
	add.f32 	%f257, %f256, 0fBF800000;
	selp.f32 	%f744, %f257, %f256, %p49;
	bra.uni 	$L__BB0_39;
$L__BB0_37:
	add.f32 	%f744, %f744, 0f3F800000;
	setp.ltu.f32 	%p47, %f57, 0f40000000;
	@%p47 bra 	$L__BB0_39;
	add.f32 	%f253, %f744, 0f3F800000;
	add.f32 	%f254, %f57, 0fC0400000;
	setp.ge.f32 	%p48, %f254, 0f00000000;
	add.f32 	%f255, %f253, 0f3F800000;
	selp.f32 	%f744, %f255, %f253, %p48;
$L__BB0_39:
	sub.f32 	%f746, %f746, %f744;
	bra.uni 	$L__BB0_43;
$L__BB0_40:
	mov.b32 	%r18, %f746;
	and.b32  	%r124, %r18, 8388607;
	or.b32  	%r231, %r124, 1065353216;
	mov.b32 	%f745, %r231;
	and.b32  	%r125, %r18, -8388608;
	add.s32 	%r232, %r125, -1065353216;
	setp.eq.s32 	%p50, %r232, 0;
	@%p50 bra 	$L__BB0_42;
$L__BB0_41:
	min.u32 	%r126, %r232, 192937984;
	add.s32 	%r127, %r231, %r126;
	mov.b32 	%f258, %r127;
	sub.f32 	%f259, %f258, %f258;
	add.f32 	%f260, %f259, %f258;
	sub.f32 	%f261, %f258, %f260;
	mov.f32 	%f262, 0f3F800000;
	fma.rz.f32 	%f263, %f261, %f262, %f260;
	cvt.rzi.f32.f32 	%f264, %f263;
	sub.f32 	%f745, %f258, %f264;
	sub.s32 	%r232, %r232, %r126;
	mov.b32 	%r231, %f745;
	setp.ne.s32 	%p51, %r232, 0;
	setp.ne.s32 	%p52, %r231, 0;
	and.pred  	%p53, %p51, %p52;
	@%p53 bra 	$L__BB0_41;
$L__BB0_42:
	setp.gt.u32 	%p54, %r18, 2139095039;
	selp.f32 	%f266, 0f7FFFFFFF, 0f4B000000, %p54;
	mul.f32 	%f267, %f745, 0f34000000;
	mul.f32 	%f746, %f266, %f267;
$L__BB0_43:
	abs.f32 	%f268, %f746;
	setp.nan.f32 	%p55, %f268, %f268;
	copysign.f32 	%f269, %f54, %f746;
	selp.f32 	%f68, %f746, %f269, %p55;
	mul.f32 	%f69, %f53, 0f3F000000;
	abs.f32 	%f749, %f69;
	setp.lt.f32 	%p56, %f749, 0f3F800000;
	@%p56 bra 	$L__BB0_54;
	setp.gtu.f32 	%p57, %f749, 0f4B000000;
	@%p57 bra 	$L__BB0_51;
	mov.f32 	%f270, 0f3F800000;
	div.approx.f32 	%f271, %f749, %f270;
	cvt.rzi.f32.f32 	%f747, %f271;
	sub.f32 	%f72, %f749, %f747;
	mov.b32 	%r25, %f72;
	setp.lt.u32 	%p58, %r25, 1065353216;
	@%p58 bra 	$L__BB0_50;
	setp.lt.u32 	%p59, %r25, -2147483647;
	@%p59 bra 	$L__BB0_48;
	add.f32 	%f275, %f747, 0fBF800000;
	setp.lt.f32 	%p62, %f72, 0fBF800000;
	add.f32 	%f276, %f275, 0fBF800000;
	selp.f32 	%f747, %f276, %f275, %p62;
	bra.uni 	$L__BB0_50;
$L__BB0_48:
	add.f32 	%f747, %f747, 0f3F800000;
	setp.ltu.f32 	%p60, %f72, 0f40000000;
	@%p60 bra 	$L__BB0_50;
	add.f32 	%f272, %f747, 0f3F800000;
	add.f32 	%f273, %f72, 0fC0400000;
	setp.ge.f32 	%p61, %f273, 0f00000000;
	add.f32 	%f274, %f272, 0f3F800000;
	selp.f32 	%f747, %f274, %f272, %p61;
$L__BB0_50:
	sub.f32 	%f749, %f749, %f747;
	bra.uni 	$L__BB0_54;
$L__BB0_51:
	mov.b32 	%r26, %f749;
	and.b32  	%r128, %r26, 8388607;
	or.b32  	%r233, %r128, 1065353216;
	mov.b32 	%f748, %r233;
	and.b32  	%r129, %r26, -8388608;
	add.s32 	%r234, %r129, -1065353216;
	setp.eq.s32 	%p63, %r234, 0;
	@%p63 bra 	$L__BB0_53;
$L__BB0_52:
	min.u32 	%r130, %r234, 192937984;
	add.s32 	%r131, %r233, %r130;
	mov.b32 	%f277, %r131;
	sub.f32 	%f278, %f277, %f277;
	add.f32 	%f279, %f278, %f277;
	sub.f32 	%f280, %f277, %f279;
	mov.f32 	%f281, 0f3F800000;
	fma.rz.f32 	%f282, %f280, %f281, %f279;
	cvt.rzi.f32.f32 	%f283, %f282;
	sub.f32 	%f748, %f277, %f283;
	sub.s32 	%r234, %r234, %r130;
	mov.b32 	%r233, %f748;
	setp.ne.s32 	%p64, %r234, 0;
	setp.ne.s32 	%p65, %r233, 0;
	and.pred  	%p66, %p64, %p65;
	@%p66 bra 	$L__BB0_52;
$L__BB0_53:
	setp.gt.u32 	%p67, %r26, 2139095039;
	selp.f32 	%f285, 0f7FFFFFFF, 0f4B000000, %p67;
	mul.f32 	%f286, %f748, 0f34000000;
	mul.f32 	%f749, %f285, %f286;
$L__BB0_54:
	abs.f32 	%f287, %f749;
	setp.nan.f32 	%p68, %f287, %f287;
	copysign.f32 	%f288, %f69, %f749;
	selp.f32 	%f289, %f749, %f288, %p68;
	add.f32 	%f290, %f68, %f289;
	sub.f32 	%f83, %f742, %f290;
	abs.f32 	%f752, %f52;
	setp.lt.f32 	%p69, %f752, 0f3F800000;
	@%p69 bra 	$L__BB0_65;
	setp.gtu.f32 	%p70, %f752, 0f4B000000;
	@%p70 bra 	$L__BB0_62;
	mov.f32 	%f291, 0f3F800000;
	div.approx.f32 	%f292, %f752, %f291;
	cvt.rzi.f32.f32 	%f750, %f292;
	sub.f32 	%f86, %f752, %f750;
	mov.b32 	%r33, %f86;
	setp.lt.u32 	%p71, %r33, 1065353216;
	@%p71 bra 	$L__BB0_61;
	setp.lt.u32 	%p72, %r33, -2147483647;
	@%p72 bra 	$L__BB0_59;
	add.f32 	%f296, %f750, 0fBF800000;
	setp.lt.f32 	%p75, %f86, 0fBF800000;
	add.f32 	%f297, %f296, 0fBF800000;
	selp.f32 	%f750, %f297, %f296, %p75;
	bra.uni 	$L__BB0_61;
$L__BB0_59:
	add.f32 	%f750, %f750, 0f3F800000;
	setp.ltu.f32 	%p73, %f86, 0f40000000;
	@%p73 bra 	$L__BB0_61;
	add.f32 	%f293, %f750, 0f3F800000;
	add.f32 	%f294, %f86, 0fC0400000;
	setp.ge.f32 	%p74, %f294, 0f00000000;
	add.f32 	%f295, %f293, 0f3F800000;
	selp.f32 	%f750, %f295, %f293, %p74;
$L__BB0_61:
	sub.f32 	%f752, %f752, %f750;
	bra.uni 	$L__BB0_65;
$L__BB0_62:
	mov.b32 	%r34, %f752;
	and.b32  	%r132, %r34, 8388607;
	or.b32  	%r235, %r132, 1065353216;
	mov.b32 	%f751, %r235;
	and.b32  	%r133, %r34, -8388608;
	add.s32 	%r236, %r133, -1065353216;
	setp.eq.s32 	%p76, %r236, 0;
	@%p76 bra 	$L__BB0_64;
$L__BB0_63:
	min.u32 	%r134, %r236, 192937984;
	add.s32 	%r135, %r235, %r134;
	mov.b32 	%f298, %r135;
	sub.f32 	%f299, %f298, %f298;
	add.f32 	%f300, %f299, %f298;
	sub.f32 	%f301, %f298, %f300;
	mov.f32 	%f302, 0f3F800000;
	fma.rz.f32 	%f303, %f301, %f302, %f300;
	cvt.rzi.f32.f32 	%f304, %f303;
	sub.f32 	%f751, %f298, %f304;
	sub.s32 	%r236, %r236, %r134;
	mov.b32 	%r235, %f751;
	setp.ne.s32 	%p77, %r236, 0;
	setp.ne.s32 	%p78, %r235, 0;
	and.pred  	%p79, %p77, %p78;
	@%p79 bra 	$L__BB0_63;
$L__BB0_64:
	setp.gt.u32 	%p80, %r34, 2139095039;
	selp.f32 	%f306, 0f7FFFFFFF, 0f4B000000, %p80;
	mul.f32 	%f307, %f751, 0f34000000;
	mul.f32 	%f752, %f306, %f307;
$L__BB0_65:
	abs.f32 	%f308, %f752;
	setp.nan.f32 	%p81, %f308, %f308;
	copysign.f32 	%f309, %f52, %f752;
	selp.f32 	%f97, %f752, %f309, %p81;
	abs.f32 	%f755, %f53;
	setp.lt.f32 	%p82, %f755, 0f3F800000;
	@%p82 bra 	$L__BB0_76;
	setp.gtu.f32 	%p83, %f755, 0f4B000000;
	@%p83 bra 	$L__BB0_73;
	mov.f32 	%f310, 0f3F800000;
	div.approx.f32 	%f311, %f755, %f310;
	cvt.rzi.f32.f32 	%f753, %f311;
	sub.f32 	%f100, %f755, %f753;
	mov.b32 	%r41, %f100;
	setp.lt.u32 	%p84, %r41, 1065353216;
	@%p84 bra 	$L__BB0_72;
	setp.lt.u32 	%p85, %r41, -2147483647;
	@%p85 bra 	$L__BB0_70;
	add.f32 	%f315, %f753, 0fBF800000;
	setp.lt.f32 	%p88, %f100, 0fBF800000;
	add.f32 	%f316, %f315, 0fBF800000;
	selp.f32 	%f753, %f316, %f315, %p88;
	bra.uni 	$L__BB0_72;
$L__BB0_70:
	add.f32 	%f753, %f753, 0f3F800000;
	setp.ltu.f32 	%p86, %f100, 0f40000000;
	@%p86 bra 	$L__BB0_72;
	add.f32 	%f312, %f753, 0f3F800000;
	add.f32 	%f313, %f100, 0fC0400000;
	setp.ge.f32 	%p87, %f313, 0f00000000;
	add.f32 	%f314, %f312, 0f3F800000;
	selp.f32 	%f753, %f314, %f312, %p87;
$L__BB0_72:
	sub.f32 	%f755, %f755, %f753;
	bra.uni 	$L__BB0_76;
$L__BB0_73:
	mov.b32 	%r42, %f755;
	and.b32  	%r136, %r42, 8388607;
	or.b32  	%r237, %r136, 1065353216;
	mov.b32 	%f754, %r237;
	and.b32  	%r137, %r42, -8388608;
	add.s32 	%r238, %r137, -1065353216;
	setp.eq.s32 	%p89, %r238, 0;
	@%p89 bra 	$L__BB0_75;
$L__BB0_74:
	min.u32 	%r138, %r238, 192937984;
	add.s32 	%r139, %r237, %r138;
	mov.b32 	%f317, %r139;
	sub.f32 	%f318, %f317, %f317;
	add.f32 	%f319, %f318, %f317;
	sub.f32 	%f320, %f317, %f319;
	mov.f32 	%f321, 0f3F800000;
	fma.rz.f32 	%f322, %f320, %f321, %f319;
	cvt.rzi.f32.f32 	%f323, %f322;
	sub.f32 	%f754, %f317, %f323;
	sub.s32 	%r238, %r238, %r138;
	mov.b32 	%r237, %f754;
	setp.ne.s32 	%p90, %r238, 0;
	setp.ne.s32 	%p91, %r237, 0;
	and.pred  	%p92, %p90, %p91;
	@%p92 bra 	$L__BB0_74;
$L__BB0_75:
	setp.gt.u32 	%p93, %r42, 2139095039;
	selp.f32 	%f325, 0f7FFFFFFF, 0f4B000000, %p93;
	mul.f32 	%f326, %f754, 0f34000000;
	mul.f32 	%f755, %f325, %f326;
$L__BB0_76:
	ld.param.u32 	%r228, [_Z20CUDAComputeFstatFaFbPfjjP11tagCOMPLEX8S1_jffiS_S_18PulsarSpinsExREAL4S_S_S_S_S_S_S_S_S_S_PjS3_S_S_S_S_j_param_2];
	abs.f32 	%f327, %f755;
	setp.nan.f32 	%p94, %f327, %f327;
	copysign.f32 	%f328, %f53, %f755;
	selp.f32 	%f329, %f755, %f328, %p94;
	add.f32 	%f111, %f97, %f329;
	cvt.rn.f32.u32 	%f330, %r103;
	add.f32 	%f331, %f111, %f330;
	add.f32 	%f760, %f331, 0fBF800000;
	cvt.rzi.s32.f32 	%r140, %f52;
	sub.s32 	%r141, %r140, %r103;
	cvt.rzi.s32.f32 	%r142, %f53;
	add.s32 	%r143, %r141, %r142;
	add.s32 	%r49, %r143, 1;
	shl.b32 	%r50, %r103, 1;
	add.s32 	%r144, %r143, %r50;
	setp.ge.s32 	%p95, %r49, %r102;
	add.s32 	%r145, %r102, %r228;
	setp.le.s32 	%p96, %r144, %r145;
	and.pred  	%p97, %p95, %p96;
	@%p97 bra 	$L__BB0_78;
	mov.b32 	%r146, 2143289344;
	st.shared.u32 	[%r7], %r146;
$L__BB0_78:
	cvt.s64.s32 	%rd105, %r49;
	neg.s32 	%r147, %r102;
	cvt.s64.s32 	%rd106, %r147;
	add.s64 	%rd107, %rd105, %rd106;
	shl.b64 	%rd108, %rd107, 3;
	add.s64 	%rd164, %rd156, %rd108;
	setp.leu.f32 	%p98, %f111, 0f3951B717;
	cvt.f64.f32 	%fd1, %f111;
	setp.geu.f64 	%p99, %fd1, 0d3FEFFE5C91D20000;
	or.pred  	%p100, %p98, %p99;
	@%p100 bra 	$L__BB0_106;
	ld.global.f32 	%f763, [%rd164];
	ld.global.f32 	%f762, [%rd164+4];
	setp.eq.s32 	%p111, %r50, 0;
	@%p111 bra 	$L__BB0_89;
	add.s32 	%r173, %r50, -2;
	setp.lt.u32 	%p112, %r173, 15;
	mov.f32 	%f761, %f760;
	@%p112 bra 	$L__BB0_83;
	add.s32 	%r174, %r50, -1;
	and.b32  	%r175, %r174, -16;
	neg.s32 	%r239, %r175;
	mov.f32 	%f761, %f760;
	mov.u64 	%rd162, %rd164;
$L__BB0_82:
	.pragma "nounroll";
	add.f32 	%f357, %f761, 0fBF800000;
	ld.global.f32 	%f358, [%rd162+8];
	mul.f32 	%f359, %f760, %f358;
	fma.rn.f32 	%f360, %f763, %f357, %f359;
	ld.global.f32 	%f361, [%rd162+12];
	mul.f32 	%f362, %f760, %f361;
	fma.rn.f32 	%f363, %f762, %f357, %f362;
	mul.f32 	%f364, %f760, %f357;
	add.f32 	%f365, %f357, 0fBF800000;
	ld.global.f32 	%f366, [%rd162+16];
	mul.f32 	%f367, %f364, %f366;
	fma.rn.f32 	%f368, %f360, %f365, %f367;
	ld.global.f32 	%f369, [%rd162+20];
	mul.f32 	%f370, %f364, %f369;
	fma.rn.f32 	%f371, %f363, %f365, %f370;
	mul.f32 	%f372, %f364, %f365;
	add.f32 	%f373, %f365, 0fBF800000;
	ld.global.f32 	%f374, [%rd162+24];
	mul.f32 	%f375, %f372, %f374;
	fma.rn.f32 	%f376, %f368, %f373, %f375;
	ld.global.f32 	%f377, [%rd162+28];
	mul.f32 	%f378, %f372, %f377;
	fma.rn.f32 	%f379, %f371, %f373, %f378;
	mul.f32 	%f380, %f372, %f373;
	add.f32 	%f381, %f373, 0fBF800000;
	ld.global.f32 	%f382, [%rd162+32];
	mul.f32 	%f383, %f380, %f382;
	fma.rn.f32 	%f384, %f376, %f381, %f383;
	ld.global.f32 	%f385, [%rd162+36];
	mul.f32 	%f386, %f380, %f385;
	fma.rn.f32 	%f387, %f379, %f381, %f386;
	mul.f32 	%f388, %f380, %f381;
	add.f32 	%f389, %f381, 0fBF800000;
	ld.global.f32 	%f390, [%rd162+40];
	mul.f32 	%f391, %f388, %f390;
	fma.rn.f32 	%f392, %f384, %f389, %f391;
	ld.global.f32 	%f393, [%rd162+44];
	mul.f32 	%f394, %f388, %f393;
	fma.rn.f32 	%f395, %f387, %f389, %f394;
	mul.f32 	%f396, %f388, %f389;
	add.f32 	%f397, %f389, 0fBF800000;
	ld.global.f32 	%f398, [%rd162+48];
	mul.f32 	%f399, %f396, %f398;
	fma.rn.f32 	%f400, %f392, %f397, %f399;
	ld.global.f32 	%f401, [%rd162+52];
	mul.f32 	%f402, %f396, %f401;
	fma.rn.f32 	%f403, %f395, %f397, %f402;
	mul.f32 	%f404, %f396, %f397;
	add.f32 	%f405, %f397, 0fBF800000;
	ld.global.f32 	%f406, [%rd162+56];
	mul.f32 	%f407, %f404, %f406;
	fma.rn.f32 	%f408, %f400, %f405, %f407;
	ld.global.f32 	%f409, [%rd162+60];
	mul.f32 	%f410, %f404, %f409;
	fma.rn.f32 	%f411, %f403, %f405, %f410;
	mul.f32 	%f412, %f404, %f405;
	add.f32 	%f413, %f405, 0fBF800000;
	ld.global.f32 	%f414, [%rd162+64];
	mul.f32 	%f415, %f412, %f414;
	fma.rn.f32 	%f416, %f408, %f413, %f415;
	ld.global.f32 	%f417, [%rd162+68];
	mul.f32 	%f418, %f412, %f417;
	fma.rn.f32 	%f419, %f411, %f413, %f418;
	mul.f32 	%f420, %f412, %f413;
	add.f32 	%f421, %f413, 0fBF800000;
	ld.global.f32 	%f422, [%rd162+72];
	mul.f32 	%f423, %f420, %f422;
	fma.rn.f32 	%f424, %f416, %f421, %f423;
	ld.global.f32 	%f425, [%rd162+76];
	mul.f32 	%f426, %f420, %f425;
	fma.rn.f32 	%f427, %f419, %f421, %f426;
	mul.f32 	%f428, %f420, %f421;
	add.f32 	%f429, %f421, 0fBF800000;
	ld.global.f32 	%f430, [%rd162+80];
	mul.f32 	%f431, %f428, %f430;
	fma.rn.f32 	%f432, %f424, %f429, %f431;
	ld.global.f32 	%f433, [%rd162+84];
	mul.f32 	%f434, %f428, %f433;
	fma.rn.f32 	%f435, %f427, %f429, %f434;
	mul.f32 	%f436, %f428, %f429;
	add.f32 	%f437, %f429, 0fBF800000;
	ld.global.f32 	%f438, [%rd162+88];
	mul.f32 	%f439, %f436, %f438;
	fma.rn.f32 	%f440, %f432, %f437, %f439;
	ld.global.f32 	%f441, [%rd162+92];
	mul.f32 	%f442, %f436, %f441;
	fma.rn.f32 	%f443, %f435, %f437, %f442;
	mul.f32 	%f444, %f436, %f437;
	add.f32 	%f445, %f437, 0fBF800000;
	ld.global.f32 	%f446, [%rd162+96];
	mul.f32 	%f447, %f444, %f446;
	fma.rn.f32 	%f448, %f440, %f445, %f447;
	ld.global.f32 	%f449, [%rd162+100];
	mul.f32 	%f450, %f444, %f449;
	fma.rn.f32 	%f451, %f443, %f445, %f450;
	mul.f32 	%f452, %f444, %f445;
	add.f32 	%f453, %f445, 0fBF800000;
	ld.global.f32 	%f454, [%rd162+104];
	mul.f32 	%f455, %f452, %f454;
	fma.rn.f32 	%f456, %f448, %f453, %f455;
	ld.global.f32 	%f457, [%rd162+108];
	mul.f32 	%f458, %f452, %f457;
	fma.rn.f32 	%f459, %f451, %f453, %f458;
	mul.f32 	%f460, %f452, %f453;
	add.f32 	%f461, %f453, 0fBF800000;
	ld.global.f32 	%f462, [%rd162+112];
	mul.f32 	%f463, %f460, %f462;
	fma.rn.f32 	%f464, %f456, %f461, %f463;
	ld.global.f32 	%f465, [%rd162+116];
	mul.f32 	%f466, %f460, %f465;
	fma.rn.f32 	%f467, %f459, %f461, %f466;
	mul.f32 	%f468, %f460, %f461;
	add.f32 	%f469, %f461, 0fBF800000;
	ld.global.f32 	%f470, [%rd162+120];
	mul.f32 	%f471, %f468, %f470;
	fma.rn.f32 	%f472, %f464, %f469, %f471;
	ld.global.f32 	%f473, [%rd162+124];
	mul.f32 	%f474, %f468, %f473;
	fma.rn.f32 	%f475, %f467, %f469, %f474;
	mul.f32 	%f476, %f468, %f469;
	add.s64 	%rd164, %rd162, 128;
	add.f32 	%f761, %f469, 0fBF800000;
	ld.global.f32 	%f477, [%rd162+128];
	mul.f32 	%f478, %f476, %f477;
	fma.rn.f32 	%f763, %f472, %f761, %f478;
	ld.global.f32 	%f479, [%rd162+132];
	mul.f32 	%f480, %f476, %f479;
	fma.rn.f32 	%f762, %f475, %f761, %f480;
	mul.f32 	%f760, %f476, %f761;
	add.s32 	%r239, %r239, 16;
	setp.ne.s32 	%p113, %r239, 0;
	mov.u64 	%rd162, %rd164;
	@%p113 bra 	$L__BB0_82;
$L__BB0_83:
	add.s32 	%r176, %r50, 14;
	and.b32  	%r177, %r176, 14;
	setp.lt.u32 	%p114, %r177, 7;
	@%p114 bra 	$L__BB0_85;
	add.f32 	%f481, %f761, 0fBF800000;
	ld.global.f32 	%f482, [%rd164+8];
	mul.f32 	%f483, %f760, %f482;
	fma.rn.f32 	%f484, %f763, %f481, %f483;
	ld.global.f32 	%f485, [%rd164+12];
	mul.f32 	%f486, %f760, %f485;
	fma.rn.f32 	%f487, %f762, %f481, %f486;
	mul.f32 	%f488, %f760, %f481;
	add.f32 	%f489, %f481, 0fBF800000;
	ld.global.f32 	%f490, [%rd164+16];
	mul.f32 	%f491, %f488, %f490;
	fma.rn.f32 	%f492, %f484, %f489, %f491;
	ld.global.f32 	%f493, [%rd164+20];
	mul.f32 	%f494, %f488, %f493;
	fma.rn.f32 	%f495, %f487, %f489, %f494;
	mul.f32 	%f496, %f488, %f489;
	add.f32 	%f497, %f489, 0fBF800000;
	ld.global.f32 	%f498, [%rd164+24];
	mul.f32 	%f499, %f496, %f498;
	fma.rn.f32 	%f500, %f492, %f497, %f499;
	ld.global.f32 	%f501, [%rd164+28];
	mul.f32 	%f502, %f496, %f501;
	fma.rn.f32 	%f503, %f495, %f497, %f502;
	mul.f32 	%f504, %f496, %f497;
	add.f32 	%f505, %f497, 0fBF800000;
	ld.global.f32 	%f506, [%rd164+32];
	mul.f32 	%f507, %f504, %f506;
	fma.rn.f32 	%f508, %f500, %f505, %f507;
	ld.global.f32 	%f509, [%rd164+36];
	mul.f32 	%f510, %f504, %f509;
	fma.rn.f32 	%f511, %f503, %f505, %f510;
	mul.f32 	%f512, %f504, %f505;
	add.f32 	%f513, %f505, 0fBF800000;
	ld.global.f32 	%f514, [%rd164+40];
	mul.f32 	%f515, %f512, %f514;
	fma.rn.f32 	%f516, %f508, %f513, %f515;
	ld.global.f32 	%f517, [%rd164+44];
	mul.f32 	%f518, %f512, %f517;
	fma.rn.f32 	%f519, %f511, %f513, %f518;
	mul.f32 	%f520, %f512, %f513;
	add.f32 	%f521, %f513, 0fBF800000;
	ld.global.f32 	%f522, [%rd164+48];
	mul.f32 	%f523, %f520, %f522;
	fma.rn.f32 	%f524, %f516, %f521, %f523;
	ld.global.f32 	%f525, [%rd164+52];
	mul.f32 	%f526, %f520, %f525;
	fma.rn.f32 	%f527, %f519, %f521, %f526;
	mul.f32 	%f528, %f520, %f521;
	add.f32 	%f529, %f521, 0fBF800000;
	ld.global.f32 	%f530, [%rd164+56];
	mul.f32 	%f531, %f528, %f530;
	fma.rn.f32 	%f532, %f524, %f529, %f531;
	ld.global.f32 	%f533, [%rd164+60];
	mul.f32 	%f534, %f528, %f533;
	fma.rn.f32 	%f535, %f527, %f529, %f534;
	mul.f32 	%f536, %f528, %f529;
	add.s64 	%rd24, %rd164, 64;
	add.f32 	%f761, %f529, 0fBF800000;
	ld.global.f32 	%f537, [%rd164+64];
	mul.f32 	%f538, %f536, %f537;
	fma.rn.f32 	%f763, %f532, %f761, %f538;
	ld.global.f32 	%f539, [%rd164+68];
	mul.f32 	%f540, %f536, %f539;
	fma.rn.f32 	%f762, %f535, %f761, %f540;
	mul.f32 	%f760, %f536, %f761;
	mov.u64 	%rd164, %rd24;
$L__BB0_85:
	add.s32 	%r178, %r50, 6;
	and.b32  	%r179, %r178, 6;
	setp.lt.u32 	%p115, %r179, 3;
	@%p115 bra 	$L__BB0_87;
	add.f32 	%f541, %f761, 0fBF800000;
	ld.global.f32 	%f542, [%rd164+8];
	mul.f32 	%f543, %f760, %f542;
	fma.rn.f32 	%f544, %f763, %f541, %f543;
	ld.global.f32 	%f545, [%rd164+12];
	mul.f32 	%f546, %f760, %f545;
	fma.rn.f32 	%f547, %f762, %f541, %f546;
	mul.f32 	%f548, %f760, %f541;
	add.f32 	%f549, %f541, 0fBF800000;
	ld.global.f32 	%f550, [%rd164+16];
	mul.f32 	%f551, %f548, %f550;
	fma.rn.f32 	%f552, %f544, %f549, %f551;
	ld.global.f32 	%f553, [%rd164+20];
	mul.f32 	%f554, %f548, %f553;
	fma.rn.f32 	%f555, %f547, %f549, %f554;
	mul.f32 	%f556, %f548, %f549;
	add.f32 	%f557, %f549, 0fBF800000;
	ld.global.f32 	%f558, [%rd164+24];
	mul.f32 	%f559, %f556, %f558;
	fma.rn.f32 	%f560, %f552, %f557, %f559;
	ld.global.f32 	%f561, [%rd164+28];
	mul.f32 	%f562, %f556, %f561;
	fma.rn.f32 	%f563, %f555, %f557, %f562;
	mul.f32 	%f564, %f556, %f557;
	add.s64 	%rd26, %rd164, 32;
	add.f32 	%f761, %f557, 0fBF800000;
	ld.global.f32 	%f565, [%rd164+32];
	mul.f32 	%f566, %f564, %f565;
	fma.rn.f32 	%f763, %f560, %f761, %f566;
	ld.global.f32 	%f567, [%rd164+36];
	mul.f32 	%f568, %f564, %f567;
	fma.rn.f32 	%f762, %f563, %f761, %f568;
	mul.f32 	%f760, %f564, %f761;
	mov.u64 	%rd164, %rd26;
$L__BB0_87:
	add.s64 	%rd166, %rd164, 12;
	cvt.u16.u32 	%rs1, %r103;
	shl.b16 	%rs2, %rs1, 1;
	add.s16 	%rs3, %rs2, 2;
	cvt.u32.u16 	%r180, %rs3;
	and.b32  	%r181, %r180, 2;
	neg.s32 	%r240, %r181;
$L__BB0_88:
	.pragma "nounroll";
	add.f32 	%f761, %f761, 0fBF800000;
	ld.global.f32 	%f569, [%rd166+-4];
	mul.f32 	%f570, %f760, %f569;
	fma.rn.f32 	%f763, %f763, %f761, %f570;
	ld.global.f32 	%f571, [%rd166];
	mul.f32 	%f572, %f760, %f571;
	fma.rn.f32 	%f762, %f762, %f761, %f572;
	mul.f32 	%f760, %f760, %f761;
	add.s64 	%rd166, %rd166, 8;
	add.s32 	%r240, %r240, 1;
	setp.ne.s32 	%p116, %r240, 1;
	@%p116 bra 	$L__BB0_88;
$L__BB0_89:
	rcp.rn.f32 	%f573, %f760;
	mul.f32 	%f154, %f763, %f573;
	mul.f32 	%f155, %f762, %f573;
	mul.f32 	%f156, %f111, 0f40C90FDB;
	mul.f32 	%f574, %f156, 0f3F22F983;
	cvt.rni.s32.f32 	%r244, %f574;
	cvt.rn.f32.s32 	%f575, %r244;
	fma.rn.f32 	%f576, %f575, 0fBFC90FDA, %f156;
	fma.rn.f32 	%f577, %f575, 0fB3A22168, %f576;
	fma.rn.f32 	%f779, %f575, 0fA7C234C5, %f577;
	abs.f32 	%f158, %f156;
	setp.ltu.f32 	%p117, %f158, 0f47CE4780;
	@%p117 bra 	$L__BB0_97;
	setp.neu.f32 	%p118, %f158, 0f7F800000;
	@%p118 bra 	$L__BB0_92;
	mov.f32 	%f580, 0f00000000;
	mul.rn.f32 	%f779, %f156, %f580;
	mov.b32 	%r244, 0;
	bra.uni 	$L__BB0_97;
$L__BB0_92:
	mov.b32 	%r58, %f156;
	shl.b32 	%r183, %r58, 8;
	or.b32  	%r59, %r183, -2147483648;
	mov.b64 	%rd169, 0;
	mov.b32 	%r241, 0;
	mov.u64 	%rd167, __cudart_i2opi_f;
	mov.u64 	%rd168, %rd1;
$L__BB0_93:
	.pragma "nounroll";
	ld.global.nc.u32 	%r184, [%rd167];
	mad.wide.u32 	%rd121, %r184, %r59, %rd169;
	shr.u64 	%rd169, %rd121, 32;
	st.local.u32 	[%rd168], %rd121;
	add.s32 	%r241, %r241, 1;
	add.s64 	%rd168, %rd168, 4;
	add.s64 	%rd167, %rd167, 4;
	setp.ne.s32 	%p119, %r241, 6;
	@%p119 bra 	$L__BB0_93;
	shr.u32 	%r185, %r58, 23;
	st.local.u32 	[%rd1+24], %rd169;
	and.b32  	%r62, %r185, 31;
	add.s32 	%r186, %r185, -128;
	shr.u32 	%r187, %r186, 5;
	mul.wide.u32 	%rd122, %r187, 4;
	sub.s64 	%rd37, %rd1, %rd122;
	ld.local.u32 	%r242, [%rd37+24];
	ld.local.u32 	%r243, [%rd37+20];
	setp.eq.s32 	%p120, %r62, 0;
	@%p120 bra 	$L__BB0_96;
	shf.l.wrap.b32 	%r242, %r243, %r242, %r62;
	ld.local.u32 	%r188, [%rd37+16];
	shf.l.wrap.b32 	%r243, %r188, %r243, %r62;
$L__BB0_96:
	shr.u32 	%r189, %r242, 30;
	shf.l.wrap.b32 	%r190, %r243, %r242, 2;
	shl.b32 	%r191, %r243, 2;
	shr.u32 	%r192, %r190, 31;
	add.s32 	%r244, %r192, %r189;
	xor.b32  	%r193, %r190, %r58;
	shr.s32 	%r194, %r190, 31;
	xor.b32  	%r195, %r194, %r190;
	xor.b32  	%r196, %r194, %r191;
	cvt.u64.u32 	%rd123, %r195;
	shl.b64 	%rd124, %rd123, 32;
	cvt.u64.u32 	%rd125, %r196;
	or.b64  	%rd126, %rd124, %rd125;
	cvt.rn.f64.s64 	%fd4, %rd126;
	mul.f64 	%fd5, %fd4, 0d3BF921FB54442D19;
	cvt.rn.f32.f64 	%f578, %fd5;
	neg.f32 	%f579, %f578;
	setp.lt.s32 	%p121, %r193, 0;
	selp.f32 	%f779, %f579, %f578, %p121;
$L__BB0_97:
	mul.f32 	%f581, %f779, %f779;
	fma.rn.f32 	%f582, %f581, 0f37CBAC00, 0fBAB607ED;
	fma.rn.f32 	%f583, %f582, %f581, 0f3D2AAABB;
	fma.rn.f32 	%f584, %f583, %f581, 0fBEFFFFFF;
	fma.rn.f32 	%f585, %f584, %f581, 0f3F800000;
	fma.rn.f32 	%f586, %f581, %f779, 0f00000000;
	fma.rn.f32 	%f587, %f581, 0fB94D4153, 0f3C0885E4;
	fma.rn.f32 	%f588, %f587, %f581, 0fBE2AAAA8;
	fma.rn.f32 	%f589, %f588, %f586, %f779;
	and.b32  	%r198, %r244, 1;
	setp.eq.b32 	%p122, %r198, 1;
	selp.f32 	%f590, %f585, %f589, %p122;
	selp.f32 	%f591, %f589, %f585, %p122;
	and.b32  	%r199, %r244, 2;
	setp.eq.s32 	%p123, %r199, 0;
	neg.f32 	%f592, %f590;
	selp.f32 	%f593, %f590, %f592, %p123;
	add.s32 	%r200, %r244, 1;
	and.b32  	%r201, %r200, 2;
	setp.eq.s32 	%p124, %r201, 0;
	neg.f32 	%f594, %f591;
	selp.f32 	%f595, %f591, %f594, %p124;
	add.f32 	%f596, %f595, 0fBF800000;
	mul.f32 	%f597, %f154, %f593;
	mul.f32 	%f598, %f155, %f596;
	sub.f32 	%f784, %f597, %f598;
	mul.f32 	%f599, %f154, %f596;
	fma.rn.f32 	%f785, %f155, %f593, %f599;
	neg.f32 	%f600, %f83;
	cvt.rmi.f32.f32 	%f601, %f600;
	sub.f32 	%f602, %f600, %f601;
	mul.f32 	%f164, %f602, 0f40C90FDB;
	mul.f32 	%f603, %f164, 0f3F22F983;
	cvt.rni.s32.f32 	%r248, %f603;
	cvt.rn.f32.s32 	%f604, %r248;
	fma.rn.f32 	%f605, %f604, 0fBFC90FDA, %f164;
	fma.rn.f32 	%f606, %f604, 0fB3A22168, %f605;
	fma.rn.f32 	%f780, %f604, 0fA7C234C5, %f606;
	abs.f32 	%f166, %f164;
	setp.ltu.f32 	%p125, %f166, 0f47CE4780;
	@%p125 bra 	$L__BB0_105;
	setp.neu.f32 	%p126, %f166, 0f7F800000;
	@%p126 bra 	$L__BB0_100;
	mov.f32 	%f609, 0f00000000;
	mul.rn.f32 	%f780, %f164, %f609;
	mov.b32 	%r248, 0;
	bra.uni 	$L__BB0_105;
$L__BB0_100:
	mov.b32 	%r72, %f164;
	shl.b32 	%r203, %r72, 8;
	or.b32  	%r73, %r203, -2147483648;
	mov.b64 	%rd172, 0;
	mov.b32 	%r245, 0;
	mov.u64 	%rd170, __cudart_i2opi_f;
	mov.u64 	%rd171, %rd1;
$L__BB0_101:
	.pragma "nounroll";
	ld.global.nc.u32 	%r204, [%rd170];
	mad.wide.u32 	%rd129, %r204, %r73, %rd172;
	shr.u64 	%rd172, %rd129, 32;
	st.local.u32 	[%rd171], %rd129;
	add.s32 	%r245, %r245, 1;
	add.s64 	%rd171, %rd171, 4;
	add.s64 	%rd170, %rd170, 4;
	setp.ne.s32 	%p127, %r245, 6;
	@%p127 bra 	$L__BB0_101;
	shr.u32 	%r205, %r72, 23;
	st.local.u32 	[%rd1+24], %rd172;
	and.b32  	%r76, %r205, 31;
	and.b32  	%r206, %r205, 224;
	add.s32 	%r207, %r206, -128;
	shr.u32 	%r208, %r207, 5;
	mul.wide.u32 	%rd130, %r208, 4;
	sub.s64 	%rd44, %rd1, %rd130;
	ld.local.u32 	%r246, [%rd44+24];
	ld.local.u32 	%r247, [%rd44+20];
	setp.eq.s32 	%p128, %r76, 0;
	@%p128 bra 	$L__BB0_104;
	shf.l.wrap.b32 	%r246, %r247, %r246, %r76;
	ld.local.u32 	%r209, [%rd44+16];
	shf.l.wrap.b32 	%r247, %r209, %r247, %r76;
$L__BB0_104:
	shr.u32 	%r210, %r246, 30;
	shf.l.wrap.b32 	%r211, %r247, %r246, 2;
	shl.b32 	%r212, %r247, 2;
	shr.u32 	%r213, %r211, 31;
	add.s32 	%r214, %r213, %r210;
	neg.s32 	%r215, %r214;
	setp.lt.s32 	%p129, %r72, 0;
	selp.b32 	%r248, %r215, %r214, %p129;
	xor.b32  	%r216, %r211, %r72;
	shr.s32 	%r217, %r211, 31;
	xor.b32  	%r218, %r217, %r211;
	xor.b32  	%r219, %r217, %r212;
	cvt.u64.u32 	%rd131, %r218;
	shl.b64 	%rd132, %rd131, 32;
	cvt.u64.u32 	%rd133, %r219;
	or.b64  	%rd134, %rd132, %rd133;
	cvt.rn.f64.s64 	%fd6, %rd134;
	mul.f64 	%fd7, %fd6, 0d3BF921FB54442D19;
	cvt.rn.f32.f64 	%f607, %fd7;
	neg.f32 	%f608, %f607;
	setp.lt.s32 	%p130, %r216, 0;
	selp.f32 	%f780, %f608, %f607, %p130;
$L__BB0_105:
	mul.f32 	%f610, %f780, %f780;
	fma.rn.f32 	%f611, %f610, 0f37CBAC00, 0fBAB607ED;
	fma.rn.f32 	%f612, %f611, %f610, 0f3D2AAABB;
	fma.rn.f32 	%f613, %f612, %f610, 0fBEFFFFFF;
	fma.rn.f32 	%f614, %f613, %f610, 0f3F800000;
	fma.rn.f32 	%f615, %f610, %f780, 0f00000000;
	fma.rn.f32 	%f616, %f610, 0fB94D4153, 0f3C0885E4;
	fma.rn.f32 	%f617, %f616, %f610, 0fBE2AAAA8;
	fma.rn.f32 	%f618, %f617, %f615, %f780;
	and.b32  	%r221, %r248, 1;
	setp.eq.b32 	%p131, %r221, 1;
	selp.f32 	%f619, %f614, %f618, %p131;
	selp.f32 	%f620, %f618, %f614, %p131;
	and.b32  	%r222, %r248, 2;
	setp.eq.s32 	%p132, %r222, 0;
	neg.f32 	%f621, %f619;
	selp.f32 	%f783, %f619, %f621, %p132;
	add.s32 	%r223, %r248, 1;
	and.b32  	%r224, %r223, 2;
	setp.eq.s32 	%p133, %r224, 0;
	neg.f32 	%f622, %f620;
	selp.f32 	%f782, %f620, %f622, %p133;
	bra.uni 	$L__BB0_115;
$L__BB0_106:
	neg.f32 	%f332, %f83;
	cvt.rmi.f32.f32 	%f333, %f332;
	sub.f32 	%f334, %f332, %f333;
	mul.f32 	%f172, %f334, 0f40C90FDB;
	mul.f32 	%f335, %f172, 0f3F22F983;
	cvt.rni.s32.f32 	%r252, %f335;
	cvt.rn.f32.s32 	%f336, %r252;
	fma.rn.f32 	%f337, %f336, 0fBFC90FDA, %f172;
	fma.rn.f32 	%f338, %f336, 0fB3A22168, %f337;
	fma.rn.f32 	%f781, %f336, 0fA7C234C5, %f338;
	abs.f32 	%f174, %f172;
	setp.ltu.f32 	%p101, %f174, 0f47CE4780;
	@%p101 bra 	$L__BB0_114;
	setp.neu.f32 	%p102, %f174, 0f7F800000;
	@%p102 bra 	$L__BB0_109;
	mov.f32 	%f341, 0f00000000;
	mul.rn.f32 	%f781, %f172, %f341;
	mov.b32 	%r252, 0;
	bra.uni 	$L__BB0_114;
$L__BB0_109:
	mov.b32 	%r86, %f172;
	shl.b32 	%r149, %r86, 8;
	or.b32  	%r87, %r149, -2147483648;
	mov.b64 	%rd175, 0;
	mov.b32 	%r249, 0;
	mov.u64 	%rd173, __cudart_i2opi_f;
	mov.u64 	%rd174, %rd1;
$L__BB0_110:
	.pragma "nounroll";
	ld.global.nc.u32 	%r150, [%rd173];
	mad.wide.u32 	%rd111, %r150, %r87, %rd175;
	shr.u64 	%rd175, %rd111, 32;
	st.local.u32 	[%rd174], %rd111;
	add.s32 	%r249, %r249, 1;
	add.s64 	%rd174, %rd174, 4;
	add.s64 	%rd173, %rd173, 4;
	setp.ne.s32 	%p103, %r249, 6;
	@%p103 bra 	$L__BB0_110;
	shr.u32 	%r151, %r86, 23;
	st.local.u32 	[%rd1+24], %rd175;
	and.b32  	%r90, %r151, 31;
	and.b32  	%r152, %r151, 224;
	add.s32 	%r153, %r152, -128;
	shr.u32 	%r154, %r153, 5;
	mul.wide.u32 	%rd112, %r154, 4;
	sub.s64 	%rd51, %rd1, %rd112;
	ld.local.u32 	%r250, [%rd51+24];
	ld.local.u32 	%r251, [%rd51+20];
	setp.eq.s32 	%p104, %r90, 0;
	@%p104 bra 	$L__BB0_113;
	shf.l.wrap.b32 	%r250, %r251, %r250, %r90;
	ld.local.u32 	%r155, [%rd51+16];
	shf.l.wrap.b32 	%r251, %r155, %r251, %r90;
$L__BB0_113:
	shr.u32 	%r156, %r250, 30;
	shf.l.wrap.b32 	%r157, %r251, %r250, 2;
	shl.b32 	%r158, %r251, 2;
	shr.u32 	%r159, %r157, 31;
	add.s32 	%r160, %r159, %r156;
	neg.s32 	%r161, %r160;
	setp.lt.s32 	%p105, %r86, 0;
	selp.b32 	%r252, %r161, %r160, %p105;
	xor.b32  	%r162, %r157, %r86;
	shr.s32 	%r163, %r157, 31;
	xor.b32  	%r164, %r163, %r157;
	xor.b32  	%r165, %r163, %r158;
	cvt.u64.u32 	%rd113, %r164;
	shl.b64 	%rd114, %rd113, 32;
	cvt.u64.u32 	%rd115, %r165;
	or.b64  	%rd116, %rd114, %rd115;
	cvt.rn.f64.s64 	%fd2, %rd116;
	mul.f64 	%fd3, %fd2, 0d3BF921FB54442D19;
	cvt.rn.f32.f64 	%f339, %fd3;
	neg.f32 	%f340, %f339;
	setp.lt.s32 	%p106, %r162, 0;
	selp.f32 	%f781, %f340, %f339, %p106;
$L__BB0_114:
	mul.f32 	%f342, %f781, %f781;
	fma.rn.f32 	%f343, %f342, 0f37CBAC00, 0fBAB607ED;
	fma.rn.f32 	%f344, %f343, %f342, 0f3D2AAABB;
	fma.rn.f32 	%f345, %f344, %f342, 0fBEFFFFFF;
	fma.rn.f32 	%f346, %f345, %f342, 0f3F800000;
	fma.rn.f32 	%f347, %f342, %f781, 0f00000000;
	fma.rn.f32 	%f348, %f342, 0fB94D4153, 0f3C0885E4;
	fma.rn.f32 	%f349, %f348, %f342, 0fBE2AAAA8;
	fma.rn.f32 	%f350, %f349, %f347, %f781;
	and.b32  	%r167, %r252, 1;
	setp.eq.b32 	%p107, %r167, 1;
	selp.f32 	%f351, %f346, %f350, %p107;
	selp.f32 	%f352, %f350, %f346, %p107;
	and.b32  	%r168, %r252, 2;
	setp.eq.s32 	%p108, %r168, 0;
	neg.f32 	%f353, %f351;
	selp.f32 	%f783, %f351, %f353, %p108;
	add.s32 	%r169, %r252, 1;
	and.b32  	%r170, %r169, 2;
	setp.eq.s32 	%p109, %r170, 0;
	neg.f32 	%f354, %f352;
	selp.f32 	%f782, %f352, %f354, %p109;
	setp.le.f32 	%p110, %f111, 0f3951B717;
	selp.s32 	%r171, -1, 0, %p110;
	add.s32 	%r172, %r103, %r171;
	mul.wide.u32 	%rd117, %r172, 8;
	add.s64 	%rd118, %rd164, %rd117;
	ld.global.f32 	%f355, [%rd118];
	mul.f32 	%f784, %f355, 0f40C90FDB;
	ld.global.f32 	%f356, [%rd118+4];
	mul.f32 	%f785, %f356, 0f40C90FDB;
$L__BB0_115:
	mul.f32 	%f623, %f782, %f784;
	mul.f32 	%f624, %f783, %f785;
	sub.f32 	%f625, %f623, %f624;
	mul.f32 	%f626, %f782, %f785;
	fma.rn.f32 	%f627, %f783, %f784, %f626;
	ld.global.f32 	%f628, [%rd160];
	ld.global.f32 	%f629, [%rd161];
	fma.rn.f32 	%f788, %f628, %f625, 0f00000000;
	fma.rn.f32 	%f789, %f628, %f627, 0f00000000;
	fma.rn.f32 	%f787, %f629, %f625, 0f00000000;
	fma.rn.f32 	%f786, %f629, %f627, 0f00000000;
$L__BB0_116:
	bar.sync 	0;
	st.shared.f32 	[%r7], %f788;
	st.shared.f32 	[%r7+4], %f789;
	st.shared.f32 	[%r7+8], %f787;
	st.shared.f32 	[%r7+12], %f786;
	bar.sync 	0;
	setp.gt.u32 	%p134, %r4, 31;
	@%p134 bra 	$L__BB0_118;
	ld.shared.f32 	%f630, [%r7+640];
	ld.shared.f32 	%f631, [%r7];
	add.f32 	%f632, %f630, %f631;
	st.shared.f32 	[%r7], %f632;
	ld.shared.f32 	%f633, [%r7+644];
	ld.shared.f32 	%f634, [%r7+4];
	add.f32 	%f635, %f633, %f634;
	st.shared.f32 	[%r7+4], %f635;
	ld.shared.f32 	%f636, [%r7+648];
	ld.shared.f32 	%f637, [%r7+8];
	add.f32 	%f638, %f636, %f637;
	st.shared.f32 	[%r7+8], %f638;
	ld.shared.f32 	%f639, [%r7+652];
	ld.shared.f32 	%f640, [%r7+12];
	add.f32 	%f641, %f639, %f640;
	st.shared.f32 	[%r7+12], %f641;
$L__BB0_118:
	bar.sync 	0;
	setp.gt.u32 	%p135, %r4, 15;
	@%p135 bra 	$L__BB0_120;
	ld.shared.f32 	%f642, [%r7+320];
	ld.shared.f32 	%f643, [%r7];
	add.f32 	%f644, %f642, %f643;
	st.shared.f32 	[%r7], %f644;
	ld.shared.f32 	%f645, [%r7+324];
	ld.shared.f32 	%f646, [%r7+4];
	add.f32 	%f647, %f645, %f646;
	st.shared.f32 	[%r7+4], %f647;
	ld.shared.f32 	%f648, [%r7+328];
	ld.shared.f32 	%f649, [%r7+8];
	add.f32 	%f650, %f648, %f649;
	st.shared.f32 	[%r7+8], %f650;
	ld.shared.f32 	%f651, [%r7+332];
	ld.shared.f32 	%f652, [%r7+12];
	add.f32 	%f653, %f651, %f652;
	st.shared.f32 	[%r7+12], %f653;
$L__BB0_120:
	bar.sync 	0;
	setp.gt.u32 	%p136, %r4, 7;
	@%p136 bra 	$L__BB0_122;
	ld.shared.f32 	%f654, [%r7+160];
	ld.shared.f32 	%f655, [%r7];
	add.f32 	%f656, %f654, %f655;
	st.shared.f32 	[%r7], %f656;
	ld.shared.f32 	%f657, [%r7+164];
	ld.shared.f32 	%f658, [%r7+4];
	add.f32 	%f659, %f657, %f658;
	st.shared.f32 	[%r7+4], %f659;
	ld.shared.f32 	%f660, [%r7+168];
	ld.shared.f32 	%f661, [%r7+8];
	add.f32 	%f662, %f660, %f661;
	st.shared.f32 	[%r7+8], %f662;
	ld.shared.f32 	%f663, [%r7+172];
	ld.shared.f32 	%f664, [%r7+12];
	add.f32 	%f665, %f663, %f664;
	st.shared.f32 	[%r7+12], %f665;
$L__BB0_122:
	bar.sync 	0;
	setp.gt.u32 	%p137, %r4, 3;
	@%p137 bra 	$L__BB0_124;
	ld.shared.f32 	%f666, [%r7+80];
	ld.shared.f32 	%f667, [%r7];
	add.f32 	%f668, %f666, %f667;
	st.shared.f32 	[%r7], %f668;
	ld.shared.f32 	%f669, [%r7+84];
	ld.shared.f32 	%f670, [%r7+4];
	add.f32 	%f671, %f669, %f670;
	st.shared.f32 	[%r7+4], %f671;
	ld.shared.f32 	%f672, [%r7+88];
	ld.shared.f32 	%f673, [%r7+8];
	add.f32 	%f674, %f672, %f673;
	st.shared.f32 	[%r7+8], %f674;
	ld.shared.f32 	%f675, [%r7+92];
	ld.shared.f32 	%f676, [%r7+12];
	add.f32 	%f677, %f675, %f676;
	st.shared.f32 	[%r7+12], %f677;
$L__BB0_124:
	bar.sync 	0;
	setp.gt.u32 	%p138, %r4, 1;
	@%p138 bra 	$L__BB0_126;
	ld.shared.f32 	%f678, [%r7+40];
	ld.shared.f32 	%f679, [%r7];
	add.f32 	%f680, %f678, %f679;
	st.shared.f32 	[%r7], %f680;
	ld.shared.f32 	%f681, [%r7+44];
	ld.shared.f32 	%f682, [%r7+4];
	add.f32 	%f683, %f681, %f682;
	st.shared.f32 	[%r7+4], %f683;
	ld.shared.f32 	%f684, [%r7+48];
	ld.shared.f32 	%f685, [%r7+8];
	add.f32 	%f686, %f684, %f685;
	st.shared.f32 	[%r7+8], %f686;
	ld.shared.f32 	%f687, [%r7+52];
	ld.shared.f32 	%f688, [%r7+12];
	add.f32 	%f689, %f687, %f688;
	st.shared.f32 	[%r7+12], %f689;
$L__BB0_126:
	bar.sync 	0;
	setp.ne.s32 	%p139, %r4, 0;
	@%p139 bra 	$L__BB0_128;
	ld.shared.f32 	%f690, [%r6+24];
	ld.shared.f32 	%f691, [%r6+4];
	add.f32 	%f692, %f690, %f691;
	st.shared.f32 	[%r6+4], %f692;
	ld.shared.f32 	%f693, [%r6+28];
	ld.shared.f32 	%f694, [%r6+8];
	add.f32 	%f695, %f693, %f694;
	st.shared.f32 	[%r6+8], %f695;
	ld.shared.f32 	%f696, [%r6+32];
	ld.shared.f32 	%f697, [%r6+12];
	add.f32 	%f698, %f696, %f697;
	st.shared.f32 	[%r6+12], %f698;
	ld.shared.f32 	%f699, [%r6+36];
	ld.shared.f32 	%f700, [%r6+16];
	add.f32 	%f701, %f699, %f700;
	st.shared.f32 	[%r6+16], %f701;
$L__BB0_128:
	bar.sync 	0;
	or.b32  	%r225, %r4, %r5;
	setp.ne.s32 	%p140, %r225, 0;
	@%p140 bra 	$L__BB0_130;
	ld.param.u64 	%rd155, [_Z20CUDAComputeFstatFaFbPfjjP11tagCOMPLEX8S1_jffiS_S_18PulsarSpinsExREAL4S_S_S_S_S_S_S_S_S_S_PjS3_S_S_S_S_j_param_27];
	ld.param.u64 	%rd154, [_Z20CUDAComputeFstatFaFbPfjjP11tagCOMPLEX8S1_jffiS_S_18PulsarSpinsExREAL4S_S_S_S_S_S_S_S_S_S_PjS3_S_S_S_S_j_param_26];
	ld.param.u64 	%rd153, [_Z20CUDAComputeFstatFaFbPfjjP11tagCOMPLEX8S1_jffiS_S_18PulsarSpinsExREAL4S_S_S_S_S_S_S_S_S_S_PjS3_S_S_S_S_j_param_25];
	ld.param.u64 	%rd152, [_Z20CUDAComputeFstatFaFbPfjjP11tagCOMPLEX8S1_jffiS_S_18PulsarSpinsExREAL4S_S_S_S_S_S_S_S_S_S_PjS3_S_S_S_S_j_param_24];
	ld.param.u32 	%r227, [_Z20CUDAComputeFstatFaFbPfjjP11tagCOMPLEX8S1_jffiS_S_18PulsarSpinsExREAL4S_S_S_S_S_S_S_S_S_S_PjS3_S_S_S_S_j_param_1];
	ld.param.u64 	%rd149, [_Z20CUDAComputeFstatFaFbPfjjP11tagCOMPLEX8S1_jffiS_S_18PulsarSpinsExREAL4S_S_S_S_S_S_S_S_S_S_PjS3_S_S_S_S_j_param_0];
	ld.shared.f32 	%f702, [_ZZ20CUDAComputeFstatFaFbPfjjP11tagCOMPLEX8S1_jffiS_S_18PulsarSpinsExREAL4S_S_S_S_S_S_S_S_S_S_PjS3_S_S_S_S_jE15FaFb_components+1284];
	ld.shared.f32 	%f703, [_ZZ20CUDAComputeFstatFaFbPfjjP11tagCOMPLEX8S1_jffiS_S_18PulsarSpinsExREAL4S_S_S_S_S_S_S_S_S_S_PjS3_S_S_S_S_jE15FaFb_components+4];
	add.f32 	%f704, %f702, %f703;
	ld.shared.f32 	%f705, [_ZZ20CUDAComputeFstatFaFbPfjjP11tagCOMPLEX8S1_jffiS_S_18PulsarSpinsExREAL4S_S_S_S_S_S_S_S_S_S_PjS3_S_S_S_S_jE15FaFb_components+1288];
	ld.shared.f32 	%f706, [_ZZ20CUDAComputeFstatFaFbPfjjP11tagCOMPLEX8S1_jffiS_S_18PulsarSpinsExREAL4S_S_S_S_S_S_S_S_S_S_PjS3_S_S_S_S_jE15FaFb_components+8];
	add.f32 	%f707, %f705, %f706;
	ld.shared.f32 	%f708, [_ZZ20CUDAComputeFstatFaFbPfjjP11tagCOMPLEX8S1_jffiS_S_18PulsarSpinsExREAL4S_S_S_S_S_S_S_S_S_S_PjS3_S_S_S_S_jE15FaFb_components+1292];
	ld.shared.f32 	%f709, [_ZZ20CUDAComputeFstatFaFbPfjjP11tagCOMPLEX8S1_jffiS_S_18PulsarSpinsExREAL4S_S_S_S_S_S_S_S_S_S_PjS3_S_S_S_S_jE15FaFb_components+12];
	add.f32 	%f710, %f708, %f709;
	ld.shared.f32 	%f711, [_ZZ20CUDAComputeFstatFaFbPfjjP11tagCOMPLEX8S1_jffiS_S_18PulsarSpinsExREAL4S_S_S_S_S_S_S_S_S_S_PjS3_S_S_S_S_jE15FaFb_components+1296];
	ld.shared.f32 	%f712, [_ZZ20CUDAComputeFstatFaFbPfjjP11tagCOMPLEX8S1_jffiS_S_18PulsarSpinsExREAL4S_S_S_S_S_S_S_S_S_S_PjS3_S_S_S_S_jE15FaFb_components+16];
	add.f32 	%f713, %f711, %f712;
	mul.f32 	%f714, %f704, 0f3E22F983;
	st.shared.f32 	[_ZZ20CUDAComputeFstatFaFbPfjjP11tagCOMPLEX8S1_jffiS_S_18PulsarSpinsExREAL4S_S_S_S_S_S_S_S_S_S_PjS3_S_S_S_S_jE15FaFb_components+4], %f714;
	mul.f32 	%f715, %f707, 0f3E22F983;
	st.shared.f32 	[_ZZ20CUDAComputeFstatFaFbPfjjP11tagCOMPLEX8S1_jffiS_S_18PulsarSpinsExREAL4S_S_S_S_S_S_S_S_S_S_PjS3_S_S_S_S_jE15FaFb_components+8], %f715;
	mul.f32 	%f716, %f710, 0f3E22F983;
	st.shared.f32 	[_ZZ20CUDAComputeFstatFaFbPfjjP11tagCOMPLEX8S1_jffiS_S_18PulsarSpinsExREAL4S_S_S_S_S_S_S_S_S_S_PjS3_S_S_S_S_jE15FaFb_components+12], %f716;
	mul.f32 	%f717, %f713, 0f3E22F983;
	st.shared.f32 	[_ZZ20CUDAComputeFstatFaFbPfjjP11tagCOMPLEX8S1_jffiS_S_18PulsarSpinsExREAL4S_S_S_S_S_S_S_S_S_S_PjS3_S_S_S_S_jE15FaFb_components+16], %f717;
	cvta.to.global.u64 	%rd135, %rd155;
	mul.wide.u32 	%rd136, %r1, 4;
	add.s64 	%rd137, %rd135, %rd136;
	ld.global.f32 	%f718, [%rd137];
	cvta.to.global.u64 	%rd138, %rd153;
	add.s64 	%rd139, %rd138, %rd136;
	ld.global.f32 	%f719, [%rd139];
	mul.f32 	%f720, %f715, %f715;
	fma.rn.f32 	%f721, %f714, %f714, %f720;
	cvta.to.global.u64 	%rd140, %rd152;
	add.s64 	%rd141, %rd140, %rd136;
	ld.global.f32 	%f722, [%rd141];
	mul.f32 	%f723, %f717, %f717;
	fma.rn.f32 	%f724, %f716, %f716, %f723;
	mul.f32 	%f725, %f722, %f724;
	fma.rn.f32 	%f726, %f719, %f721, %f725;
	cvta.to.global.u64 	%rd142, %rd154;
	add.s64 	%rd143, %rd142, %rd136;
	ld.global.f32 	%f727, [%rd143];
	add.f32 	%f728, %f727, %f727;
	mul.f32 	%f729, %f715, %f717;
	fma.rn.f32 	%f730, %f714, %f716, %f729;
	mul.f32 	%f731, %f728, %f730;
	sub.f32 	%f732, %f726, %f731;
	mul.f32 	%f733, %f718, %f732;
	mul.lo.s32 	%r226, %r227, %r1;
	cvt.u64.u32 	%rd144, %r226;
	cvta.to.global.u64 	%rd145, %rd149;
	add.s64 	%rd146, %rd145, %rd144;
	mul.wide.u32 	%rd147, %r2, 4;
	add.s64 	%rd148, %rd146, %rd147;
	st.global.f32 	[%rd148], %f733;
$L__BB0_130:
	ret;

}


// ===== COMPILED SASS (sm_100) =====

	.target	sm_100

	.elftype	@"ET_EXEC"


//--------------------- .note.nv.tkinfo           --------------------------
	.section	.note.nv.tkinfo,"",@"SHT_NOTE"
	.sectionflags	@"SHF_NOTE_NV_TKINFO"
	.tkinfo
        /*0018*/ 	.word	0x00000002
        /*0030*/ 	.string	""
        /*0030*/ 	.string	"ptxas"
        /*0030*/ 	.string	"Cuda compilation tools, release 13.0, V13.0.88"
        /*0030*/ 	.string	"Build cuda_13.0.r13.0/compiler.36424714_0"
        /*0030*/ 	.string	"-arch sm_100 -m 64 "



//--------------------- .note.nv.cuinfo           --------------------------
	.section	.note.nv.cuinfo,"",@"SHT_NOTE"
	.sectionflags	@"SHF_NOTE_NV_CUINFO"
        /*0018*/ 	.short	0x0002
        /*001a*/ 	.short	0x0064
        /*001c*/ 	.short	0x0082
	.zero		2


//--------------------- .nv.info                  --------------------------
	.section	.nv.info,"",@"SHT_CUDA_INFO"
	.align	4


	//----- nvinfo : EIATTR_REGCOUNT
	.align		4
        /*0000*/ 	.byte	0x04, 0x2f
        /*0002*/ 	.short	(.L_3 - .L_2)
	.align		4
.L_2:
        /*0004*/ 	.word	index@(_Z20CUDAComputeFstatFaFbPfjjP11tagCOMPLEX8S1_jffiS_S_18PulsarSpinsExREAL4S_S_S_S_S_S_S_S_S_S_PjS3_S_S_S_S_j)
        /*0008*/ 	.word	0x00000027


	//----- nvinfo : EIATTR_FRAME_SIZE
	.align		4
.L_3:
        /*000c*/ 	.byte	0x04, 0x11
        /*000e*/ 	.short	(.L_5 - .L_4)
	.align		4
.L_4:
        /*0010*/ 	.word	index@($__internal_0_$__cuda_sm20_rcp_rn_f32_slowpath)
        /*0014*/ 	.word	0x00000020


	//----- nvinfo : EIATTR_FRAME_SIZE
	.align		4
.L_5:
        /*0018*/ 	.byte	0x04, 0x11
        /*001a*/ 	.short	(.L_7 - .L_6)
	.align		4
.L_6:
        /*001c*/ 	.word	index@(_Z20CUDAComputeFstatFaFbPfjjP11tagCOMPLEX8S1_jffiS_S_18PulsarSpinsExREAL4S_S_S_S_S_S_S_S_S_S_PjS3_S_S_S_S_j)
        /*0020*/ 	.word	0x00000020


	//----- nvinfo : EIATTR_MIN_STACK_SIZE
	.align		4
.L_7:
        /*0024*/ 	.byte	0x04, 0x12
        /*0026*/ 	.short	(.L_9 - .L_8)
	.align		4
.L_8:
        /*0028*/ 	.word	index@(_Z20CUDAComputeFstatFaFbPfjjP11tagCOMPLEX8S1_jffiS_S_18PulsarSpinsExREAL4S_S_S_S_S_S_S_S_S_S_PjS3_S_S_S_S_j)
        /*002c*/ 	.word	0x00000020
.L_9:


//--------------------- .nv.compat                --------------------------
	.section	.nv.compat,"",@"SHT_CUDA_COMPAT_INFO"
	.align	4
        /*0000*/ 	.byte	0x02, 0x09, 0x00, 0x00, 0x02, 0x02, 0x01, 0x00, 0x02, 0x05, 0x05, 0x00, 0x03, 0x07, 0x01, 0x01
        /*0010*/ 	.byte	0x02, 0x03, 0x00, 0x00, 0x02, 0x06, 0x01, 0x00, 0x04, 0x0b, 0x08, 0x00, 0x01, 0x00, 0x00, 0x00
        /*0020*/ 	.byte	0x00, 0x00, 0x00, 0x00


//--------------------- .nv.info._Z20CUDAComputeFstatFaFbPfjjP11tagCOMPLEX8S1_jffiS_S_18PulsarSpinsExREAL4S_S_S_S_S_S_S_S_S_S_PjS3_S_S_S_S_j --------------------------
	.section	.nv.info._Z20CUDAComputeFstatFaFbPfjjP11tagCOMPLEX8S1_jffiS_S_18PulsarSpinsExREAL4S_S_S_S_S_S_S_S_S_S_PjS3_S_S_S_S_j,"",@"SHT_CUDA_INFO"
	.sectionflags	@""
	.align	4


	//----- nvinfo : EIATTR_CUDA_API_VERSION
	.align		4
        /*0000*/ 	.byte	0x04, 0x37
        /*0002*/ 	.short	(.L_11 - .L_10)
.L_10:
        /*0004*/ 	.word	0x00000082


	//----- nvinfo : EIATTR_KPARAM_INFO
	.align		4
.L_11:
        /*0008*/ 	.byte	0x04, 0x17
        /*000a*/ 	.short	(.L_13 - .L_12)
.L_12:
        /*000c*/ 	.word	0x00000000
        /*0010*/ 	.short	0x001c
        /*0012*/ 	.short	0x00d8
        /*0014*/ 	.byte	0x00, 0xf0, 0x11, 0x00


	//----- nvinfo : EIATTR_KPARAM_INFO
	.align		4
.L_13:
        /*0018*/ 	.byte	0x04, 0x17
        /*001a*/ 	.short	(.L_15 - .L_14)
.L_14:
        /*001c*/ 	.word	0x00000000
        /*0020*/ 	.short	0x001b
        /*0022*/ 	.short	0x00d0
        /*0024*/ 	.byte	0x00, 0xf5, 0x21, 0x00


	//----- nvinfo : EIATTR_KPARAM_INFO
	.align		4
.L_15:
        /*0028*/ 	.byte	0x04, 0x17
        /*002a*/ 	.short	(.L_17 - .L_16)
.L_16:
        /*002c*/ 	.word	0x00000000
        /*0030*/ 	.short	0x001a
        /*0032*/ 	.short	0x00c8
        /*0034*/ 	.byte	0x00, 0xf5, 0x21, 0x00


	//----- nvinfo : EIATTR_KPARAM_INFO
	.align		4
.L_17:
        /*0038*/ 	.byte	0x04, 0x17
        /*003a*/ 	.short	(.L_19 - .L_18)
.L_18:
        /*003c*/ 	.word	0x00000000
        /*0040*/ 	.short	0x0019
        /*0042*/ 	.short	0x00c0
        /*0044*/ 	.byte	0x00, 0xf5, 0x21, 0x00


	//----- nvinfo : EIATTR_KPARAM_INFO
	.align		4
.L_19:
        /*0048*/ 	.byte	0x04, 0x17
        /*004a*/ 	.short	(.L_21 - .L_20)
.L_20:
        /*004c*/ 	.word	0x00000000
        /*0050*/ 	.short	0x0018
        /*0052*/ 	.short	0x00b8
        /*0054*/ 	.byte	0x00, 0xf5, 0x21, 0x00


	//----- nvinfo : EIATTR_KPARAM_INFO
	.align		4
.L_21:
        /*0058*/ 	.byte	0x04, 0x17
        /*005a*/ 	.short	(.L_23 - .L_22)
.L_22:
        /*005c*/ 	.word	0x00000000
        /*0060*/ 	.short	0x0017
        /*0062*/ 	.short	0x00b0
        /*0064*/ 	.byte	0x00, 0xf5, 0x21, 0x00


	//----- nvinfo : EIATTR_KPARAM_INFO
	.align		4
.L_23:
        /*0068*/ 	.byte	0x04, 0x17
        /*006a*/ 	.short	(.L_25 - .L_24)
.L_24:
        /*006c*/ 	.word	0x00000000
        /*0070*/ 	.short	0x0016
        /*0072*/ 	.short	0x00a8
        /*0074*/ 	.byte	0x00, 0xf5, 0x21, 0x00


	//----- nvinfo : EIATTR_KPARAM_INFO
	.align		4
.L_25:
        /*0078*/ 	.byte	0x04, 0x17
        /*007a*/ 	.short	(.L_27 - .L_26)
.L_26:
        /*007c*/ 	.word	0x00000000
        /*0080*/ 	.short	0x0015
        /*0082*/ 	.short	0x00a0
        /*0084*/ 	.byte	0x00, 0xf5, 0x21, 0x00


	//----- nvinfo : EIATTR_KPARAM_INFO
	.align		4
.L_27:
        /*0088*/ 	.byte	0x04, 0x17
        /*008a*/ 	.short	(.L_29 - .L_28)
.L_28:
        /*008c*/ 	.word	0x00000000
        /*0090*/ 	.short	0x0014
        /*0092*/ 	.short	0x0098
        /*0094*/ 	.byte	0x00, 0xf5, 0x21, 0x00


	//----- nvinfo : EIATTR_KPARAM_INFO
	.align		4
.L_29:
        /*0098*/ 	.byte	0x04, 0x17
        /*009a*/ 	.short	(.L_31 - .L_30)
.L_30:
        /*009c*/ 	.word	0x00000000
        /*00a0*/ 	.short	0x0013
        /*00a2*/ 	.short	0x0090
        /*00a4*/ 	.byte	0x00, 0xf5, 0x21, 0x00


	//----- nvinfo : EIATTR_KPARAM_INFO
	.align		4
.L_31:
        /*00a8*/ 	.byte	0x04, 0x17
        /*00aa*/ 	.short	(.L_33 - .L_32)
.L_32:
        /*00ac*/ 	.word	0x00000000
        /*00b0*/ 	.short	0x0012
        /*00b2*/ 	.short	0x0088
        /*00b4*/ 	.byte	0x00, 0xf5, 0x21, 0x00


	//----- nvinfo : EIATTR_KPARAM_INFO
	.align		4
.L_33:
        /*00b8*/ 	.byte	0x04, 0x17
        /*00ba*/ 	.short	(.L_35 - .L_34)
.L_34:
        /*00bc*/ 	.word	0x00000000
        /*00c0*/ 	.short	0x0011
        /*00c2*/ 	.short	0x0080
        /*00c4*/ 	.byte	0x00, 0xf5, 0x21, 0x00


	//----- nvinfo : EIATTR_KPARAM_INFO
	.align		4
.L_35:
        /*00c8*/ 	.byte	0x04, 0x17
        /*00ca*/ 	.short	(.L_37 - .L_36)
.L_36:
        /*00cc*/ 	.word	0x00000000
        /*00d0*/ 	.short	0x0010
        /*00d2*/ 	.short	0x0078
        /*00d4*/ 	.byte	0x00, 0xf5, 0x21, 0x00


	//----- nvinfo : EIATTR_KPARAM_INFO
	.align		4
.L_37:
        /*00d8*/ 	.byte	0x04, 0x17
        /*00da*/ 	.short	(.L_39 - .L_38)
.L_38:
        /*00dc*/ 	.word	0x00000000
        /*00e0*/ 	.short	0x000f
        /*00e2*/ 	.short	0x0070
        /*00e4*/ 	.byte	0x00, 0xf5, 0x21, 0x00


	//----- nvinfo : EIATTR_KPARAM_INFO
	.align		4
.L_39:
        /*00e8*/ 	.byte	0x04, 0x17
        /*00ea*/ 	.short	(.L_41 - .L_40)
.L_40:
        /*00ec*/ 	.word	0x00000000
        /*00f0*/ 	.short	0x000e
        /*00f2*/ 	.short	0x0068
        /*00f4*/ 	.byte	0x00, 0xf5, 0x21, 0x00


	//----- nvinfo : EIATTR_KPARAM_INFO
	.align		4
.L_41:
        /*00f8*/ 	.byte	0x04, 0x17
        /*00fa*/ 	.short	(.L_43 - .L_42)
.L_42:
        /*00fc*/ 	.word	0x00000000
        /*0100*/ 	.short	0x000d
        /*0102*/ 	.short	0x0060
        /*0104*/ 	.byte	0x00, 0xf5, 0x21, 0x00


	//----- nvinfo : EIATTR_KPARAM_INFO
	.align		4
.L_43:
        /*0108*/ 	.byte	0x04, 0x17
        /*010a*/ 	.short	(.L_45 - .L_44)
.L_44:
        /*010c*/ 	.word	0x00000000
        /*0110*/ 	.short	0x000c
        /*0112*/ 	.short	0x0058
        /*0114*/ 	.byte	0x00, 0xf5, 0x21, 0x00


	//----- nvinfo : EIATTR_KPARAM_INFO
	.align		4
.L_45:
        /*0118*/ 	.byte	0x04, 0x17
        /*011a*/ 	.short	(.L_47 - .L_46)
.L_46:
        /*011c*/ 	.word	0x00000000
        /*0120*/ 	.short	0x000b
        /*0122*/ 	.short	0x0040
        /*0124*/ 	.byte	0x00, 0xf0, 0x61, 0x00


	//----- nvinfo : EIATTR_KPARAM_INFO
	.align		4
.L_47:
        /*0128*/ 	.byte	0x04, 0x17
        /*012a*/ 	.short	(.L_49 - .L_48)
.L_48:
        /*012c*/ 	.word	0x00000000
        /*0130*/ 	.short	0x000a
        /*0132*/ 	.short	0x0038
        /*0134*/ 	.byte	0x00, 0xf5, 0x21, 0x00


	//----- nvinfo : EIATTR_KPARAM_INFO
	.align		4
.L_49:
        /*0138*/ 	.byte	0x04, 0x17
        /*013a*/ 	.short	(.L_51 - .L_50)
.L_50:
        /*013c*/ 	.word	0x00000000
        /*0140*/ 	.short	0x0009
        /*0142*/ 	.short	0x0030
        /*0144*/ 	.byte	0x00, 0xf5, 0x21, 0x00


	//----- nvinfo : EIATTR_KPARAM_INFO
	.align		4
.L_51:
        /*0148*/ 	.byte	0x04, 0x17
        /*014a*/ 	.short	(.L_53 - .L_52)
.L_52:
        /*014c*/ 	.word	0x00000000
        /*0150*/ 	.short	0x0008
        /*0152*/ 	.short	0x002c
        /*0154*/ 	.byte	0x00, 0xf0, 0x11, 0x00


	//----- nvinfo : EIATTR_KPARAM_INFO
	.align		4
.L_53:
        /*0158*/ 	.byte	0x04, 0x17
        /*015a*/ 	.short	(.L_55 - .L_54)
.L_54:
        /*015c*/ 	.word	0x00000000
        /*0160*/ 	.short	0x0007
        /*0162*/ 	.short	0x0028
        /*0164*/ 	.byte	0x00, 0xf0, 0x11, 0x00


	//----- nvinfo : EIATTR_KPARAM_INFO
	.align		4
.L_55:
        /*0168*/ 	.byte	0x04, 0x17
        /*016a*/ 	.short	(.L_57 - .L_56)
.L_56:
        /*016c*/ 	.word	0x00000000
        /*0170*/ 	.short	0x0006
        /*0172*/ 	.short	0x0024
        /*0174*/ 	.byte	0x00, 0xf0, 0x11, 0x00


	//----- nvinfo : EIATTR_KPARAM_INFO
	.align		4
.L_57:
        /*0178*/ 	.byte	0x04, 0x17
        /*017a*/ 	.short	(.L_59 - .L_58)
.L_58:
        /*017c*/ 	.word	0x00000000
        /*0180*/ 	.short	0x0005
        /*0182*/ 	.short	0x0020
        /*0184*/ 	.byte	0x00, 0xf0, 0x11, 0x00


	//----- nvinfo : EIATTR_KPARAM_INFO
	.align		4
.L_59:
        /*0188*/ 	.byte	0x04, 0x17
        /*018a*/ 	.short	(.L_61 - .L_60)
.L_60:
        /*018c*/ 	.word	0x00000000
        /*0190*/ 	.short	0x0004
        /*0192*/ 	.short	0x0018
        /*0194*/ 	.byte	0x00, 0xf5, 0x21, 0x00


	//----- nvinfo : EIATTR_KPARAM_INFO
	.align		4
.L_61:
        /*0198*/ 	.byte	0x04, 0x17
        /*019a*/ 	.short	(.L_63 - .L_62)
.L_62:
        /*019c*/ 	.word	0x00000000
        /*01a0*/ 	.short	0x0003
        /*01a2*/ 	.short	0x0010
        /*01a4*/ 	.byte	0x00, 0xf5, 0x21, 0x00


	//----- nvinfo : EIATTR_KPARAM_INFO
	.align		4
.L_63:
        /*01a8*/ 	.byte	0x04, 0x17
        /*01aa*/ 	.short	(.L_65 - .L_64)
.L_64:
        /*01ac*/ 	.word	0x00000000
        /*01b0*/ 	.short	0x0002
        /*01b2*/ 	.short	0x000c
        /*01b4*/ 	.byte	0x00, 0xf0, 0x11, 0x00


	//----- nvinfo : EIATTR_KPARAM_INFO
	.align		4
.L_65:
        /*01b8*/ 	.byte	0x04, 0x17
        /*01ba*/ 	.short	(.L_67 - .L_66)
.L_66:
        /*01bc*/ 	.word	0x00000000
        /*01c0*/ 	.short	0x0001
        /*01c2*/ 	.short	0x0008
        /*01c4*/ 	.byte	0x00, 0xf0, 0x11, 0x00


	//----- nvinfo : EIATTR_KPARAM_INFO
	.align		4
.L_67:
        /*01c8*/ 	.byte	0x04, 0x17
        /*01ca*/ 	.short	(.L_69 - .L_68)
.L_68:
        /*01cc*/ 	.word	0x00000000
        /*01d0*/ 	.short	0x0000
        /*01d2*/ 	.short	0x0000
        /*01d4*/ 	.byte	0x00, 0xf5, 0x21, 0x00


	//----- nvinfo : EIATTR_SPARSE_MMA_MASK
	.align		4
.L_69:
        /*01d8*/ 	.byte	0x03, 0x50
        /*01da*/ 	.short	0x0000


	//----- nvinfo : EIATTR_MAXREG_COUNT
	.align		4
        /*01dc*/ 	.byte	0x03, 0x1b
        /*01de*/ 	.short	0x00ff


	//----- nvinfo : EIATTR_NUM_BARRIERS
	.align		4
        /*01e0*/ 	.byte	0x02, 0x4c
        /*01e2*/ 	.byte	0x01
	.zero		1


	//----- nvinfo : EIATTR_MERCURY_ISA_VERSION
	.align		4
        /*01e4*/ 	.byte	0x03, 0x5f
        /*01e6*/ 	.short	0x0101


	//----- nvinfo : EIATTR_UNUSED_LOAD_BYTE_OFFSET
	.align		4
        /*01e8*/ 	.byte	0x04, 0x44
        /*01ea*/ 	.short	(.L_71 - .L_70)


	//   ....[0]....
.L_70:
        /*01ec*/ 	.word	0x00004fc0
        /*01f0*/ 	.word	0x0000fff0


	//   ....[1]....
        /*01f4*/ 	.word	0x00004fd0
        /*01f8*/ 	.word	0x0000fff0


	//----- nvinfo : EIATTR_VRC_CTA_INIT_COUNT
	.align		4
.L_71:
        /*01fc*/ 	.byte	0x02, 0x4a
	.zero		1
	.zero		1


	//----- nvinfo : EIATTR_EXIT_INSTR_OFFSETS
	.align		4
        /*0200*/ 	.byte	0x04, 0x1c
        /*0202*/ 	.short	(.L_73 - .L_72)


	//   ....[0]....
.L_72:
        /*0204*/ 	.word	0x00004e80


	//   ....[1]....
        /*0208*/ 	.word	0x00005190


	//----- nvinfo : EIATTR_CRS_STACK_SIZE
	.align		4
.L_73:
        /*020c*/ 	.byte	0x04, 0x1e
        /*020e*/ 	.short	(.L_75 - .L_74)
.L_74:
        /*0210*/ 	.word	0x00000000


	//----- nvinfo : EIATTR_CBANK_PARAM_SIZE
	.align		4
.L_75:
        /*0214*/ 	.byte	0x03, 0x19
        /*0216*/ 	.short	0x00dc


	//----- nvinfo : EIATTR_PARAM_CBANK
	.align		4
        /*0218*/ 	.byte	0x04, 0x0a
        /*021a*/ 	.short	(.L_77 - .L_76)
	.align		4
.L_76:
        /*021c*/ 	.word	index@(.nv.constant0._Z20CUDAComputeFstatFaFbPfjjP11tagCOMPLEX8S1_jffiS_S_18PulsarSpinsExREAL4S_S_S_S_S_S_S_S_S_S_PjS3_S_S_S_S_j)
        /*0220*/ 	.short	0x0380
        /*0222*/ 	.short	0x00dc


	//----- nvinfo : EIATTR_SW_WAR
	.align		4
.L_77:
        /*0224*/ 	.byte	0x04, 0x36
        /*0226*/ 	.short	(.L_79 - .L_78)
.L_78:
        /*0228*/ 	.word	0x00000008
.L_79:


//--------------------- .nv.callgraph             --------------------------
	.section	.nv.callgraph,"",@"SHT_CUDA_CALLGRAPH"
	.align	4
	.sectionentsize	8
	.align		4
        /*0000*/ 	.word	0x00000000
	.align		4
        /*0004*/ 	.word	0xffffffff
	.align		4
        /*0008*/ 	.word	0x00000000
	.align		4
        /*000c*/ 	.word	0xfffffffe
	.align		4
        /*0010*/ 	.word	0x00000000
	.align		4
        /*0014*/ 	.word	0xfffffffd
	.align		4
        /*0018*/ 	.word	0x00000000
	.align		4
        /*001c*/ 	.word	0xfffffffc


//--------------------- .nv.constant3             --------------------------
	.section	.nv.constant3,"a",@progbits
	.align	4
.nv.constant3:
	.type		inv_fact,@object
	.size		inv_fact,(.L_0 - inv_fact)
inv_fact:
        /*0000*/ 	.byte	0x00, 0x00, 0x80, 0x3f, 0x00, 0x00, 0x80, 0x3f, 0x00, 0x00, 0x00, 0x3f, 0xab, 0xaa, 0x2a, 0x3e
        /*0010*/ 	.byte	0xab, 0xaa, 0x2a, 0x3d, 0x89, 0x88, 0x08, 0x3c, 0x61, 0x0b, 0xb6, 0x3a
.L_0:


//--------------------- .nv.constant4             --------------------------
	.section	.nv.constant4,"a",@progbits
	.align	8
	.align		8
.nv.constant4:
        /*0000*/ 	.dword	__cudart_i2opi_f


//--------------------- .text._Z20CUDAComputeFstatFaFbPfjjP11tagCOMPLEX8S1_jffiS_S_18PulsarSpinsExREAL4S_S_S_S_S_S_S_S_S_S_PjS3_S_S_S_S_j --------------------------
	.section	.text._Z20CUDAComputeFstatFaFbPfjjP11tagCOMPLEX8S1_jffiS_S_18PulsarSpinsExREAL4S_S_S_S_S_S_S_S_S_S_PjS3_S_S_S_S_j,"ax",@progbits
	.align	128
        .global         _Z20CUDAComputeFstatFaFbPfjjP11tagCOMPLEX8S1_jffiS_S_18PulsarSpinsExREAL4S_S_S_S_S_S_S_S_S_S_PjS3_S_S_S_S_j
        .type           _Z20CUDAComputeFstatFaFbPfjjP11tagCOMPLEX8S1_jffiS_S_18PulsarSpinsExREAL4S_S_S_S_S_S_S_S_S_S_PjS3_S_S_S_S_j,@function
        .size           _Z20CUDAComputeFstatFaFbPfjjP11tagCOMPLEX8S1_jffiS_S_18PulsarSpinsExREAL4S_S_S_S_S_S_S_S_S_S_PjS3_S_S_S_S_j,(.L_x_91 - _Z20CUDAComputeFstatFaFbPfjjP11tagCOMPLEX8S1_jffiS_S_18PulsarSpinsExREAL4S_S_S_S_S_S_S_S_S_S_PjS3_S_S_S_S_j)
        .other          _Z20CUDAComputeFstatFaFbPfjjP11tagCOMPLEX8S1_jffiS_S_18PulsarSpinsExREAL4S_S_S_S_S_S_S_S_S_S_PjS3_S_S_S_S_j,@"STO_CUDA_ENTRY STV_DEFAULT"
_Z20CUDAComputeFstatFaFbPfjjP11tagCOMPLEX8S1_jffiS_S_18PulsarSpinsExREAL4S_S_S_S_S_S_S_S_S_S_PjS3_S_S_S_S_j:
.text._Z20CUDAComputeFstatFaFbPfjjP11tagCOMPLEX8S1_jffiS_S_18PulsarSpinsExREAL4S_S_S_S_S_S_S_S_S_S_PjS3_S_S_S_S_j:
[----:B------:R-:W0:Y:S01]  /*0000*/  LDC R1, c[0x0][0x37c] ;  /* 0x0000df00ff017b82 */ /* 0x000e220000000800 */
[----:B------:R-:W1:Y:S01]  /*0010*/  S2R R5, SR_TID.Y ;  /* 0x0000000000057919 */ /* 0x000e620000002200 */
[----:B------:R-:W-:Y:S01]  /*0020*/  MOV R0, 0x400 ;  /* 0x0000040000007802 */ /* 0x000fe20000000f00 */
[----:B------:R-:W-:Y:S01]  /*0030*/  BSSY.RECONVERGENT B1, `(.L_x_0) ;  /* 0x000045e000017945 */ /* 0x000fe20003800200 */
[----:B------:R-:W2:Y:S01]  /*0040*/  LDCU.64 UR6, c[0x0][0x358] ;  /* 0x00006b00ff0677ac */ /* 0x000ea20008000a00 */
[----:B------:R-:W3:Y:S02]  /*0050*/  S2R R3, SR_CgaCtaId ;  /* 0x0000000000037919 */ /* 0x000ee40000008800 */
[----:B------:R-:W-:Y:S01]  /*0060*/  BSSY.RELIABLE B0, `(.L_x_1) ;  /* 0x0000041000007945 */ /* 0x000fe20003800100 */
[----:B------:R-:W-:Y:S01]  /*0070*/  HFMA2 R4, -RZ, RZ, 0, 0 ;  /* 0x00000000ff047431 */ /* 0x000fe200000001ff */
[----:B------:R-:W4:Y:S01]  /*0080*/  LDCU UR8, c[0x0][0x360] ;  /* 0x00006c00ff0877ac */ /* 0x000f220008000800 */
[----:B------:R-:W5:Y:S01]  /*0090*/  S2R R10, SR_TID.X ;  /* 0x00000000000a7919 */ /* 0x000f620000002100 */
[----:B------:R-:W-:Y:S01]  /*00a0*/  HFMA2 R14, -RZ, RZ, 0, 0 ;  /* 0x00000000ff0e7431 */ /* 0x000fe200000001ff */
[----:B0-----:R-:W-:Y:S01]  /*00b0*/  IADD3 R1, PT, PT, R1, -0x20, RZ ;  /* 0xffffffe001017810 */ /* 0x001fe20007ffe0ff */
[----:B------:R-:W0:Y:S01]  /*00c0*/  S2R R11, SR_CTAID.Y ;  /* 0x00000000000b7919 */ /* 0x000e220000002600 */
[----:B------:R-:W-:Y:S01]  /*00d0*/  MOV R16, RZ ;  /* 0x000000ff00107202 */ /* 0x000fe20000000f00 */
[----:B------:R-:W0:Y:S01]  /*00e0*/  S2R R12, SR_CTAID.X ;  /* 0x00000000000c7919 */ /* 0x000e220000002500 */
[----:B-1----:R-:W-:-:S02]  /*00f0*/  ISETP.NE.AND P0, PT, R5, 0x1, PT ;  /* 0x000000010500780c */ /* 0x002fc40003f05270 */
[----:B---3--:R-:W-:-:S05]  /*0100*/  LEA R0, R3, R0, 0x18 ;  /* 0x0000000003007211 */ /* 0x008fca00078ec0ff */
[----:B------:R-:W-:Y:S01]  /*0110*/  IMAD R15, R5, 0x500, R0 ;  /* 0x00000500050f7824 */ /* 0x000fe200078e0200 */
[----:B------:R-:W-:-:S03]  /*0120*/  MOV R0, RZ ;  /* 0x000000ff00007202 */ /* 0x000fc60000000f00 */
[----:B-----5:R-:W-:Y:S02]  /*0130*/  IMAD R13, R10, 0x14, R15 ;  /* 0x000000140a0d7824 */ /* 0x020fe400078e020f */
[----:B--2-4-:R-:W-:Y:S05]  /*0140*/  @!P0 BRA `(.L_x_2) ;  /* 0x00000000006c8947 */ /* 0x014fea0003800000 */
[----:B------:R-:W-:-:S13]  /*0150*/  ISETP.NE.AND P0, PT, R5, RZ, PT ;  /* 0x000000ff0500720c */ /* 0x000fda0003f05270 */
[----:B------:R-:W-:Y:S05]  /*0160*/  @P0 BREAK.RELIABLE B0 ;  /* 0x0000000000000942 */ /* 0x000fea0003800100 */
[----:B------:R-:W-:Y:S05]  /*0170*/  @P0 BRA `(.L_x_3) ;  /* 0x0000004400240947 */ /* 0x000fea0003800000 */
[----:B------:R-:W0:Y:S02]  /*0180*/  LDC.64 R2, c[0x0][0x428] ;  /* 0x00010a00ff027b82 */ /* 0x000e240000000a00 */
[----:B0-----:R-:W-:-:S06]  /*0190*/  IMAD.WIDE.U32 R2, R11, 0x4, R2 ;  /* 0x000000040b027825 */ /* 0x001fcc00078e0002 */
[----:B------:R-:W2:Y:S02]  /*01a0*/  LDG.E R3, desc[UR6][R2.64] ;  /* 0x0000000602037981 */ /* 0x000ea4000c1e1900 */
[----:B--2---:R-:W-:-:S13]  /*01b0*/  ISETP.GE.U32.AND P0, PT, R10, R3, PT ;  /* 0x000000030a00720c */ /* 0x004fda0003f06070 */
[----:B------:R-:W-:Y:S05]  /*01c0*/  @P0 BREAK.RELIABLE B0 ;  /* 0x0000000000000942 */ /* 0x000fea0003800100 */
[----:B------:R-:W-:Y:S05]  /*01d0*/  @P0 BRA `(.L_x_3) ;  /* 0x00000044000c0947 */ /* 0x000fea0003800000 */
[----:B------:R-:W0:Y:S01]  /*01e0*/  LDC.64 R2, c[0x0][0x390] ;  /* 0x0000e400ff027b82 */ /* 0x000e220000000a00 */
[----:B------:R-:W1:Y:S01]  /*01f0*/  LDCU UR4, c[0x0][0x3a0] ;  /* 0x00007400ff0477ac */ /* 0x000e620008000800 */
[----:B------:R-:W-:-:S05]  /*0200*/  IMAD R23, R11, UR8, RZ ;  /* 0x000000080b177c24 */ /* 0x000fca000f8e02ff */
[----:B------:R-:W-:Y:S01]  /*0210*/  IADD3 R25, PT, PT, R23, R10, RZ ;  /* 0x0000000a17197210 */ /* 0x000fe20007ffe0ff */
[----:B------:R-:W2:Y:S08]  /*0220*/  LDC.64 R20, c[0x0][0x3d8] ;  /* 0x0000f600ff147b82 */ /* 0x000eb00000000a00 */
[----:B------:R-:W3:Y:S01]  /*0230*/  LDC.64 R18, c[0x0][0x3e8] ;  /* 0x0000fa00ff127b82 */ /* 0x000ee20000000a00 */
[----:B-1----:R-:W-:-:S07]  /*0240*/  IMAD R27, R25, UR4, RZ ;  /* 0x00000004191b7c24 */ /* 0x002fce000f8e02ff */
[----:B------:R-:W1:Y:S01]  /*0250*/  LDC.64 R16, c[0x0][0x3f8] ;  /* 0x0000fe00ff107b82 */ /* 0x000e620000000a00 */
[----:B0-----:R-:W-:-:S04]  /*0260*/  IADD3 R4, P0, PT, R27, R2, RZ ;  /* 0x000000021b047210 */ /* 0x001fc80007f1e0ff */
[----:B------:R-:W-:-:S03]  /*0270*/  IADD3.X R14, PT, PT, RZ, R3, RZ, P0, !PT ;  /* 0x00000003ff0e7210 */ /* 0x000fc600007fe4ff */
[----:B------:R-:W0:Y:S01]  /*0280*/  LDC.64 R6, c[0x0][0x408] ;  /* 0x00010200ff067b82 */ /* 0x000e220000000a00 */
[----:B--2---:R-:W-:-:S07]  /*0290*/  IMAD.WIDE.U32 R20, R23, 0x4, R20 ;  /* 0x0000000417147825 */ /* 0x004fce00078e0014 */
[----:B------:R-:W2:Y:S01]  /*02a0*/  LDC.64 R8, c[0x0][0x418] ;  /* 0x00010600ff087b82 */ /* 0x000ea20000000a00 */
[----:B---3--:R-:W-:-:S04]  /*02b0*/  IMAD.WIDE.U32 R18, R25, 0x4, R18 ;  /* 0x0000000419127825 */ /* 0x008fc800078e0012 */
[----:B-1----:R-:W-:-:S04]  /*02c0*/  IMAD.WIDE.U32 R16, R25, 0x4, R16 ;  /* 0x0000000419107825 */ /* 0x002fc800078e0010 */
[----:B0-----:R-:W-:-:S04]  /*02d0*/  IMAD.WIDE.U32 R6, R25, 0x4, R6 ;  /* 0x0000000419067825 */ /* 0x001fc800078e0006 */
[----:B--2---:R-:W-:Y:S01]  /*02e0*/  IMAD.WIDE.U32 R8, R25, 0x4, R8 ;  /* 0x0000000419087825 */ /* 0x004fe200078e0008 */
[----:B------:R-:W-:Y:S06]  /*02f0*/  BRA `(.L_x_4) ;  /* 0x00000000005c7947 */ /* 0x000fec0003800000 */
.L_x_2:
        /* <DEDUP_REMOVED lines=22> */
[----:B--2---:R-:W-:-:S07]  /*0460*/  IMAD.WIDE.U32 R8, R25, 0x4, R8 ;  /* 0x0000000419087825 */ /* 0x004fce00078e0008 */
.L_x_4:
[----:B------:R-:W-:Y:S05]  /*0470*/  BSYNC.RELIABLE B0 ;  /* 0x0000000000007941 */ /* 0x000fea0003800100 */
.L_x_1:
[----:B------:R-:W0:Y:S08]  /*0480*/  LDC.64 R24, c[0x0][0x3b8] ;  /* 0x0000ee00ff187b82 */ /* 0x000e300000000a00 */
[----:B------:R-:W1:Y:S01]  /*0490*/  LDC.64 R2, c[0x0][0x3b0] ;  /* 0x0000ec00ff027b82 */ /* 0x000e620000000a00 */
[----:B0-----:R-:W-:-:S05]  /*04a0*/  IMAD.WIDE.U32 R24, R12, 0x4, R24 ;  /* 0x000000040c187825 */ /* 0x001fca00078e0018 */
[----:B------:R-:W2:Y:S01]  /*04b0*/  LDG.E R0, desc[UR6][R24.64] ;  /* 0x0000000618007981 */ /* 0x000ea2000c1e1900 */
[----:B-1----:R-:W-:-:S05]  /*04c0*/  IMAD.WIDE.U32 R2, R12, 0x4, R2 ;  /* 0x000000040c027825 */ /* 0x002fca00078e0002 */
[----:B------:R0:W5:Y:S01]  /*04d0*/  LDG.E R23, desc[UR6][R2.64] ;  /* 0x0000000602177981 */ /* 0x000162000c1e1900 */
[----:B--2---:R-:W-:-:S04]  /*04e0*/  IADD3 R22, PT, PT, R0, 0x1800000, RZ ;  /* 0x0180000000167810 */ /* 0x004fc80007ffe0ff */
[----:B------:R-:W-:-:S04]  /*04f0*/  LOP3.LUT R22, R22, 0x7f800000, RZ, 0xc0, !PT ;  /* 0x7f80000016167812 */ /* 0x000fc800078ec0ff */
[----:B------:R-:W-:-:S13]  /*0500*/  ISETP.GT.U32.AND P0, PT, R22, 0x1ffffff, PT ;  /* 0x01ffffff1600780c */ /* 0x000fda0003f04070 */
[----:B0-----:R-:W-:Y:S05]  /*0510*/  @P0 BRA `(.L_x_5) ;  /* 0x0000000000100947 */ /* 0x001fea0003800000 */
[----:B------:R-:W-:-:S07]  /*0520*/  MOV R22, 0x540 ;  /* 0x0000054000167802 */ /* 0x000fce0000000f00 */
[----:B-----5:R-:W-:Y:S05]  /*0530*/  CALL.REL.NOINC `($__internal_0_$__cuda_sm20_rcp_rn_f32_slowpath) ;  /* 0x0000004c00187944 */ /* 0x020fea0003c00000 */
[----:B------:R-:W-:Y:S01]  /*0540*/  MOV R3, R24 ;  /* 0x0000001800037202 */ /* 0x000fe20000000f00 */
[----:B------:R-:W-:Y:S06]  /*0550*/  BRA `(.L_x_6) ;  /* 0x0000000000107947 */ /* 0x000fec0003800000 */
.L_x_5:
[----:B------:R-:W0:Y:S02]  /*0560*/  MUFU.RCP R3, R0 ;  /* 0x0000000000037308 */ /* 0x000e240000001000 */
[----:B0-----:R-:W-:-:S04]  /*0570*/  FFMA R2, R0, R3, -1 ;  /* 0xbf80000000027423 */ /* 0x001fc80000000003 */
[----:B------:R-:W-:-:S04]  /*0580*/  FADD.FTZ R2, -R2, -RZ ;  /* 0x800000ff02027221 */ /* 0x000fc80000010100 */
[----:B------:R-:W-:-:S07]  /*0590*/  FFMA R3, R3, R2, R3 ;  /* 0x0000000203037223 */ /* 0x000fce0000000003 */
.L_x_6:
[----:B------:R-:W2:Y:S01]  /*05a0*/  LDG.E R2, desc[UR6][R20.64] ;  /* 0x0000000614027981 */ /* 0x000ea2000c1e1900 */
[----:B------:R-:W-:Y:S01]  /*05b0*/  BSSY.RECONVERGENT B2, `(.L_x_7) ;  /* 0x0000043000027945 */ /* 0x000fe20003800200 */
[C---:B--2---:R-:W-:Y:S01]  /*05c0*/  FSETP.GEU.AND P0, PT, |R2|.reuse, |R3|, PT ;  /* 0x400000030200720b */ /* 0x044fe20003f0e200 */
[----:B------:R-:W-:-:S12]  /*05d0*/  FADD R22, |R2|, -RZ ;  /* 0x800000ff02167221 */ /* 0x000fd80000000200 */
[----:B------:R-:W-:Y:S05]  /*05e0*/  @!P0 BRA `(.L_x_8) ;  /* 0x0000000000fc8947 */ /* 0x000fea0003800000 */
[----:B------:R-:W-:-:S05]  /*05f0*/  FMUL R25, |R3|, 8388608 ;  /* 0x4b00000003197820 */ /* 0x000fca0000400200 */
[----:B------:R-:W-:-:S13]  /*0600*/  FSETP.GTU.AND P0, PT, R22, R25, PT ;  /* 0x000000191600720b */ /* 0x000fda0003f0c000 */
[----:B------:R-:W-:Y:S05]  /*0610*/  @P0 BRA `(.L_x_9) ;  /* 0x0000000000780947 */ /* 0x000fea0003800000 */
[C---:B------:R-:W-:Y:S01]  /*0620*/  FMUL R24, |R3|.reuse, 16777216 ;  /* 0x4b80000003187820 */ /* 0x040fe20000400200 */
[C---:B------:R-:W-:Y:S01]  /*0630*/  FSETP.GEU.AND P0, PT, |R3|.reuse, 1.175494350822287508e-38, PT ;  /* 0x008000000300780b */ /* 0x040fe20003f0e200 */
[----:B------:R-:W-:Y:S01]  /*0640*/  FMUL R25, R22, 16777216 ;  /* 0x4b80000016197820 */ /* 0x000fe20000400000 */
[----:B------:R-:W-:Y:S01]  /*0650*/  FADD R26, |R3|, -RZ ;  /* 0x800000ff031a7221 */ /* 0x000fe20000000200 */
[----:B------:R-:W-:Y:S01]  /*0660*/  BSSY.RECONVERGENT B3, `(.L_x_10) ;  /* 0x0000017000037945 */ /* 0x000fe20003800200 */
[----:B------:R-:W-:Y:S02]  /*0670*/  FSEL R24, R24, |R3|, !P0 ;  /* 0x4000000318187208 */ /* 0x000fe40004000000 */
[----:B------:R-:W-:-:S04]  /*0680*/  FSEL R25, R25, R22, !P0 ;  /* 0x0000001619197208 */ /* 0x000fc80004000000 */
[----:B------:R-:W0:Y:S02]  /*0690*/  MUFU.RCP R24, R24 ;  /* 0x0000001800187308 */ /* 0x000e240000001000 */
[----:B0-----:R-:W-:-:S06]  /*06a0*/  FMUL R25, R24, R25 ;  /* 0x0000001918197220 */ /* 0x001fcc0000400000 */
[----:B------:R-:W0:Y:S02]  /*06b0*/  FRND.TRUNC R25, R25 ;  /* 0x0000001900197307 */ /* 0x000e24000020d000 */
[----:B0-----:R-:W-:-:S05]  /*06c0*/  FFMA R28, R25, -|R3|, R22 ;  /* 0xc0000003191c7223 */ /* 0x001fca0000000016 */
[----:B------:R-:W-:-:S13]  /*06d0*/  ISETP.GE.U32.AND P0, PT, R28, R26, PT ;  /* 0x0000001a1c00720c */ /* 0x000fda0003f06070 */
[----:B------:R-:W-:Y:S05]  /*06e0*/  @!P0 BRA `(.L_x_11) ;  /* 0x0000000000388947 */ /* 0x000fea0003800000 */
[----:B------:R-:W-:-:S04]  /*06f0*/  ISETP.GE.U32.AND P0, PT, R28, -0x7fffffff, PT ;  /* 0x800000011c00780c */ /* 0x000fc80003f06070 */
[----:B------:R-:W-:-:S09]  /*0700*/  FSETP.GEU.OR P1, PT, R28, -|R3|, !P0 ;  /* 0xc00000031c00720b */ /* 0x000fd2000472e400 */
[----:B------:R-:W-:-:S04]  /*0710*/  @P0 FADD R24, R25, -1 ;  /* 0xbf80000019180421 */ /* 0x000fc80000000000 */
[----:B------:R-:W-:-:S05]  /*0720*/  @!P1 FADD R24, R24, -1 ;  /* 0xbf80000018189421 */ /* 0x000fca0000000000 */
[----:B------:R-:W-:Y:S01]  /*0730*/  @P0 MOV R25, R24 ;  /* 0x0000001800190202 */ /* 0x000fe20000000f00 */
[----:B------:R-:W-:Y:S06]  /*0740*/  @P0 BRA `(.L_x_11) ;  /* 0x0000000000200947 */ /* 0x000fec0003800000 */
[----:B------:R-:W-:Y:S01]  /*0750*/  FADD R24, |R3|, |R3| ;  /* 0x4000000303187221 */ /* 0x000fe20000000200 */
[----:B------:R-:W-:-:S04]  /*0760*/  FADD R25, R25, 1 ;  /* 0x3f80000019197421 */ /* 0x000fc80000000000 */
[----:B------:R-:W-:-:S13]  /*0770*/  FSETP.GE.AND P0, PT, R28, R24, PT ;  /* 0x000000181c00720b */ /* 0x000fda0003f06000 */
[----:B------:R-:W-:-:S05]  /*0780*/  @P0 FFMA R24, |R3|, -3, R28 ;  /* 0xc040000003180823 */ /* 0x000fca000000021c */
[----:B------:R-:W-:Y:S01]  /*0790*/  FSETP.GE.AND P1, PT, R24, RZ, P0 ;  /* 0x000000ff1800720b */ /* 0x000fe20000726000 */
[----:B------:R-:W-:-:S12]  /*07a0*/  @P0 FADD R24, R25, 1 ;  /* 0x3f80000019180421 */ /* 0x000fd80000000000 */
[----:B------:R-:W-:-:S05]  /*07b0*/  @P1 FADD R24, R24, 1 ;  /* 0x3f80000018181421 */ /* 0x000fca0000000000 */
[----:B------:R-:W-:-:S07]  /*07c0*/  @P0 MOV R25, R24 ;  /* 0x0000001800190202 */ /* 0x000fce0000000f00 */
.L_x_11:
[----:B------:R-:W-:Y:S05]  /*07d0*/  BSYNC.RECONVERGENT B3 ;  /* 0x0000000000037941 */ /* 0x000fea0003800200 */
.L_x_10:
[----:B------:R-:W-:Y:S01]  /*07e0*/  FFMA R22, R25, -|R3|, R22 ;  /* 0xc000000319167223 */ /* 0x000fe20000000016 */
[----:B------:R-:W-:Y:S06]  /*07f0*/  BRA `(.L_x_8) ;  /* 0x0000000000787947 */ /* 0x000fec0003800000 */
.L_x_9:
[----:B------:R-:W-:Y:S01]  /*0800*/  LOP3.LUT R27, R25, 0xff800000, RZ, 0xc0, !PT ;  /* 0xff800000191b7812 */ /* 0x000fe200078ec0ff */
[----:B------:R-:W-:Y:S01]  /*0810*/  BSSY.RECONVERGENT B3, `(.L_x_12) ;  /* 0x000001a000037945 */ /* 0x000fe20003800200 */
[C---:B------:R-:W-:Y:S02]  /*0820*/  ISETP.GT.U32.AND P0, PT, R22.reuse, 0x7f7fffff, PT ;  /* 0x7f7fffff1600780c */ /* 0x040fe40003f04070 */
[----:B------:R-:W-:Y:S02]  /*0830*/  IADD3 R24, PT, PT, R22, 0xb800000, -R27 ;  /* 0x0b80000016187810 */ /* 0x000fe40007ffe81b */
[----:B------:R-:W-:Y:S02]  /*0840*/  FSETP.GT.AND P2, PT, |R3|, RZ, PT ;  /* 0x000000ff0300720b */ /* 0x000fe40003f44200 */
[----:B------:R-:W-:Y:S02]  /*0850*/  LOP3.LUT P1, R24, R24, 0xff800000, RZ, 0xc0, !PT ;  /* 0xff80000018187812 */ /* 0x000fe4000782c0ff */
[----:B------:R-:W-:-:S02]  /*0860*/  LOP3.LUT R22, R22, 0x7fffff, RZ, 0xc0, !PT ;  /* 0x007fffff16167812 */ /* 0x000fc400078ec0ff */
[----:B------:R-:W-:Y:S02]  /*0870*/  FSEL R3, R27, +QNAN , !P0 ;  /* 0x7fffffff1b037808 */ /* 0x000fe40004000000 */
[----:B------:R-:W-:Y:S02]  /*0880*/  LOP3.LUT R22, R22, 0x3f800000, RZ, 0xfc, !PT ;  /* 0x3f80000016167812 */ /* 0x000fe400078efcff */
[----:B------:R-:W-:-:S05]  /*0890*/  FSEL R3, R3, +QNAN , P2 ;  /* 0x7fffffff03037808 */ /* 0x000fca0001000000 */
[----:B------:R-:W-:Y:S05]  /*08a0*/  @!P1 BRA `(.L_x_13) ;  /* 0x0000000000409947 */ /* 0x000fea0003800000 */
[----:B------:R-:W-:-:S04]  /*08b0*/  LOP3.LUT R25, R25, 0x7fffff, RZ, 0xc0, !PT ;  /* 0x007fffff19197812 */ /* 0x000fc800078ec0ff */
[----:B------:R-:W-:-:S04]  /*08c0*/  LOP3.LUT R29, R25, 0x3f800000, RZ, 0xfc, !PT ;  /* 0x3f800000191d7812 */ /* 0x000fc800078efcff */
[----:B------:R0:W1:Y:S03]  /*08d0*/  MUFU.RCP R28, R29 ;  /* 0x0000001d001c7308 */ /* 0x0000660000001000 */
.L_x_14:
[----:B------:R-:W-:-:S04]  /*08e0*/  VIMNMX.U32 R25, PT, PT, R24, 0xb800000, PT ;  /* 0x0b80000018197848 */ /* 0x000fc80003fe0000 */
[C---:B------:R-:W-:Y:S02]  /*08f0*/  IADD3 R22, PT, PT, R25.reuse, R22, RZ ;  /* 0x0000001619167210 */ /* 0x040fe40007ffe0ff */
[----:B------:R-:W-:-:S03]  /*0900*/  IADD3 R24, PT, PT, -R25, R24, RZ ;  /* 0x0000001819187210 */ /* 0x000fc60007ffe1ff */
[----:B-1----:R-:W-:Y:S01]  /*0910*/  FMUL R27, R28, R22 ;  /* 0x000000161c1b7220 */ /* 0x002fe20000400000 */
[----:B------:R-:W-:-:S03]  /*0920*/  ISETP.NE.AND P1, PT, R24, RZ, PT ;  /* 0x000000ff1800720c */ /* 0x000fc60003f25270 */
[----:B------:R-:W-:-:S04]  /*0930*/  FFMA R26, -R29, R27, R22 ;  /* 0x0000001b1d1a7223 */ /* 0x000fc80000000116 */
[----:B------:R-:W-:-:S04]  /*0940*/  FFMA R27, R28, R26, R27 ;  /* 0x0000001a1c1b7223 */ /* 0x000fc8000000001b */
[----:B------:R-:W-:-:S04]  /*0950*/  FFMA R26, -R29, R27, R22 ;  /* 0x0000001b1d1a7223 */ /* 0x000fc80000000116 */
[----:B------:R-:W-:-:S04]  /*0960*/  FFMA.RZ R26, R28, R26, R27 ;  /* 0x0000001a1c1a7223 */ /* 0x000fc8000000c01b */
[----:B------:R-:W1:Y:S02]  /*0970*/  FRND.TRUNC R27, R26 ;  /* 0x0000001a001b7307 */ /* 0x000e64000020d000 */
[----:B-1----:R-:W-:-:S05]  /*0980*/  FFMA R22, -R29, R27, R22 ;  /* 0x0000001b1d167223 */ /* 0x002fca0000000116 */
[----:B------:R-:W-:-:S13]  /*0990*/  ISETP.NE.AND P0, PT, R22, RZ, PT ;  /* 0x000000ff1600720c */ /* 0x000fda0003f05270 */
[----:B------:R-:W-:Y:S05]  /*09a0*/  @P0 BRA P1, `(.L_x_14) ;  /* 0xfffffffc00cc0947 */ /* 0x000fea000083ffff */
.L_x_13:
[----:B------:R-:W-:Y:S05]  /*09b0*/  BSYNC.RECONVERGENT B3 ;  /* 0x0000000000037941 */ /* 0x000fea0003800200 */
.L_x_12:
[----:B------:R-:W-:-:S04]  /*09c0*/  FMUL R22, R22, 1.1920928955078125e-07 ;  /* 0x3400000016167820 */ /* 0x000fc80000400000 */
[----:B------:R-:W-:-:S07]  /*09d0*/  FMUL R22, R3, R22 ;  /* 0x0000001603167220 */ /* 0x000fce0000400000 */
.L_x_8:
[----:B------:R-:W-:Y:S05]  /*09e0*/  BSYNC.RECONVERGENT B2 ;  /* 0x0000000000027941 */ /* 0x000fea0003800200 */
.L_x_7:
[----:B------:R-:W1:Y:S01]  /*09f0*/  LDCU UR4, c[0x0][0x3c0] ;  /* 0x00007800ff0477ac */ /* 0x000e620008000800 */
[C---:B------:R-:W-:Y:S02]  /*0a00*/  FSETP.NAN.AND P6, PT, |R22|.reuse, |R22|, PT ;  /* 0x400000161600720b */ /* 0x040fe40003fc8200 */
[----:B------:R-:W-:Y:S02]  /*0a10*/  LOP3.LUT R3, R22, 0x80000000, R2, 0xb8, !PT ;  /* 0x8000000016037812 */ /* 0x000fe400078eb802 */
[----:B------:R-:W-:Y:S02]  /*0a20*/  PLOP3.LUT P0, PT, PT, PT, PT, 0x8, 0x80 ;  /* 0x000000000080781c */ /* 0x000fe40003f0e170 */
[----:B------:R-:W-:Y:S02]  /*0a30*/  PLOP3.LUT P1, PT, PT, PT, PT, 0x8, 0x80 ;  /* 0x000000000080781c */ /* 0x000fe40003f2e170 */
[----:B------:R-:W-:Y:S02]  /*0a40*/  PLOP3.LUT P2, PT, PT, PT, PT, 0x8, 0x80 ;  /* 0x000000000080781c */ /* 0x000fe40003f4e170 */
[----:B------:R-:W-:-:S02]  /*0a50*/  PLOP3.LUT P3, PT, PT, PT, PT, 0x8, 0x80 ;  /* 0x000000000080781c */ /* 0x000fc40003f6e170 */
[----:B------:R-:W-:Y:S02]  /*0a60*/  PLOP3.LUT P4, PT, PT, PT, PT, 0x8, 0x80 ;  /* 0x000000000080781c */ /* 0x000fe40003f8e170 */
[----:B------:R-:W-:Y:S02]  /*0a70*/  FSEL R22, R22, R3, P6 ;  /* 0x0000000316167208 */ /* 0x000fe40003000000 */
[----:B-1----:R-:W-:-:S13]  /*0a80*/  FSETP.NEU.AND P5, PT, RZ, UR4, PT ;  /* 0x00000004ff007c0b */ /* 0x002fda000bfad000 */
[----:B------:R-:W-:Y:S05]  /*0a90*/  @!P5 BRA `(.L_x_15) ;  /* 0x0000000000a4d947 */ /* 0x000fea0003800000 */
[----:B------:R-:W1:Y:S01]  /*0aa0*/  LDCU UR5, c[0x0][0x3c4] ;  /* 0x00007880ff0577ac */ /* 0x000e620008000800 */
[----:B------:R-:W-:Y:S02]  /*0ab0*/  PLOP3.LUT P0, PT, PT, PT, PT, 0x80, 0x8 ;  /* 0x000000000008781c */ /* 0x000fe40003f0f070 */
[----:B-1----:R-:W-:-:S13]  /*0ac0*/  FSETP.NEU.AND P6, PT, RZ, UR5, PT ;  /* 0x00000005ff007c0b */ /* 0x002fda000bfcd000 */
[----:B------:R-:W-:Y:S05]  /*0ad0*/  @!P6 BRA `(.L_x_15) ;  /* 0x000000000094e947 */ /* 0x000fea0003800000 */
[----:B------:R-:W1:Y:S01]  /*0ae0*/  LDCU UR5, c[0x0][0x3c8] ;  /* 0x00007900ff0577ac */ /* 0x000e620008000800 */
[----:B------:R-:W-:Y:S02]  /*0af0*/  PLOP3.LUT P1, PT, PT, PT, PT, 0x80, 0x8 ;  /* 0x000000000008781c */ /* 0x000fe40003f2f070 */
[----:B------:R-:W-:Y:S02]  /*0b00*/  PLOP3.LUT P0, PT, PT, PT, PT, 0x8, 0x80 ;  /* 0x000000000080781c */ /* 0x000fe40003f0e170 */
[----:B------:R-:W-:Y:S02]  /*0b10*/  PLOP3.LUT P2, PT, PT, PT, PT, 0x8, 0x80 ;  /* 0x000000000080781c */ /* 0x000fe40003f4e170 */
[----:B------:R-:W-:Y:S02]  /*0b20*/  PLOP3.LUT P3, PT, PT, PT, PT, 0x8, 0x80 ;  /* 0x000000000080781c */ /* 0x000fe40003f6e170 */
        /* <DEDUP_REMOVED lines=27> */
[----:B------:R-:W-:Y:S02]  /*0ce0*/  PLOP3.LUT P0, PT, PT, PT, PT, 0x8, 0x80 ;  /* 0x000000000080781c */ /* 0x000fe40003f0e170 */
[----:B------:R-:W-:Y:S02]  /*0cf0*/  PLOP3.LUT P1, PT, PT, PT, PT, 0x8, 0x80 ;  /* 0x000000000080781c */ /* 0x000fe40003f2e170 */
[----:B------:R-:W-:Y:S02]  /*0d00*/  PLOP3.LUT P2, PT, PT, PT, PT, 0x8, 0x80 ;  /* 0x000000000080781c */ /* 0x000fe40003f4e170 */
[----:B------:R-:W-:Y:S02]  /*0d10*/  PLOP3.LUT P3, PT, PT, PT, PT, 0x8, 0x80 ;  /* 0x000000000080781c */ /* 0x000fe40003f6e170 */
[----:B------:R-:W-:-:S13]  /*0d20*/  PLOP3.LUT P4, PT, PT, PT, PT, 0x8, 0x80 ;  /* 0x000000000080781c */ /* 0x000fda0003f8e170 */
.L_x_15:
[----:B------:R-:W-:Y:S01]  /*0d30*/  IMAD.WIDE.U32 R20, R10, 0x4, R20 ;  /* 0x000000040a147825 */ /* 0x000fe200078e0014 */
[----:B------:R-:W2:Y:S04]  /*0d40*/  LDG.E R18, desc[UR6][R18.64] ;  /* 0x0000000612127981 */ /* 0x000ea8000c1e1900 */
[----:B------:R-:W3:Y:S04]  /*0d50*/  LDG.E R17, desc[UR6][R16.64] ;  /* 0x0000000610117981 */ /* 0x000ee8000c1e1900 */
[----:B------:R-:W4:Y:S01]  /*0d60*/  LDG.E R21, desc[UR6][R20.64] ;  /* 0x0000000614157981 */ /* 0x000f22000c1e1900 */
[----:B--2--5:R-:W-:-:S04]  /*0d70*/  FMUL R3, R23, R18 ;  /* 0x0000001217037220 */ /* 0x024fc80000400000 */
[----:B------:R-:W-:Y:S01]  /*0d80*/  FFMA R22, R0, R22, R3 ;  /* 0x0000001600167223 */ /* 0x000fe20000000003 */
[----:B----4-:R-:W-:Y:S01]  /*0d90*/  FADD R3, -R2, R21 ;  /* 0x0000001502037221 */ /* 0x010fe20000000100 */
[----:B------:R-:W-:-:S03]  /*0da0*/  FADD R2, R23, R0 ;  /* 0x0000000017027221 */ /* 0x000fc60000000000 */
[----:B------:R-:W-:Y:S01]  /*0db0*/  FFMA R25, R0, R3, R22 ;  /* 0x0000000300197223 */ /* 0x000fe20000000016 */
[----:B---3--:R-:W-:Y:S01]  /*0dc0*/  FFMA R2, R17, R2, R0 ;  /* 0x0000000211027223 */ /* 0x008fe20000000000 */
[----:B------:R-:W-:Y:S02]  /*0dd0*/  FADD R3, R18, R21 ;  /* 0x0000001512037221 */ /* 0x000fe40000000000 */
[----:B------:R-:W-:Y:S01]  /*0de0*/  FFMA R0, R0, R18, R25 ;  /* 0x0000001200007223 */ /* 0x000fe20000000019 */
[----:B------:R-:W-:Y:S06]  /*0df0*/  @!P5 BRA `(.L_x_16) ;  /* 0x0000000000c0d947 */ /* 0x000fec0003800000 */
[----:B------:R-:W1:Y:S01]  /*0e00*/  LDC R16, c[0x3][0x8] ;  /* 0x00c00200ff107b82 */ /* 0x000e620000000800 */
[----:B------:R-:W2:Y:S01]  /*0e10*/  LDCU UR5, c[0x3][0x4] ;  /* 0x00c00080ff0577ac */ /* 0x000ea20008000800 */
[C---:B------:R-:W-:Y:S01]  /*0e20*/  FMUL R20, R3.reuse, R3 ;  /* 0x0000000303147220 */ /* 0x040fe20000400000 */
[----:B------:R-:W-:Y:S01]  /*0e30*/  FMUL R17, R3, UR4 ;  /* 0x0000000403117c20 */ /* 0x000fe20008400000 */
[----:B------:R-:W-:Y:S02]  /*0e40*/  BSSY.RECONVERGENT B2, `(.L_x_16) ;  /* 0x000002b000027945 */ /* 0x000fe40003800200 */
[----:B------:R-:W-:Y:S01]  /*0e50*/  FMUL R19, R20, UR4 ;  /* 0x0000000414137c20 */ /* 0x000fe20008400000 */
[----:B--2---:R-:W-:-:S03]  /*0e60*/  FFMA R2, R17, UR5, R2 ;  /* 0x0000000511027c23 */ /* 0x004fc60008000002 */
[----:B-1----:R-:W-:Y:S01]  /*0e70*/  FFMA R0, R19, R16, R0 ;  /* 0x0000001013007223 */ /* 0x002fe20000000000 */
[----:B------:R-:W-:Y:S06]  /*0e80*/  @P0 BRA `(.L_x_17) ;  /* 0x0000000000980947 */ /* 0x000fec0003800000 */
[----:B------:R-:W1:Y:S01]  /*0e90*/  LDC R18, c[0x3][0xc] ;  /* 0x00c00300ff127b82 */ /* 0x000e620000000800 */
[----:B------:R-:W2:Y:S01]  /*0ea0*/  LDCU UR4, c[0x0][0x3c4] ;  /* 0x00007880ff0477ac */ /* 0x000ea20008000800 */
[----:B------:R-:W-:Y:S01]  /*0eb0*/  FMUL R22, R3, R20 ;  /* 0x0000001403167220 */ /* 0x000fe20000400000 */
[----:B--2---:R-:W-:-:S03]  /*0ec0*/  FMUL R17, R20, UR4 ;  /* 0x0000000414117c20 */ /* 0x004fc60008400000 */
[----:B------:R-:W-:Y:S01]  /*0ed0*/  FMUL R19, R22, UR4 ;  /* 0x0000000416137c20 */ /* 0x000fe20008400000 */
[----:B------:R-:W-:-:S03]  /*0ee0*/  FFMA R2, R17, R16, R2 ;  /* 0x0000001011027223 */ /* 0x000fc60000000002 */
        /* <DEDUP_REMOVED lines=18> */
[----:B------:R-:W1:Y:S01]  /*1010*/  @!P4 LDC R21, c[0x0][0x3d4] ;  /* 0x0000f500ff15cb82 */ /* 0x000e620000000800 */
[----:B------:R-:W2:Y:S01]  /*1020*/  LDCU UR5, c[0x0][0x3d0] ;  /* 0x00007a00ff0577ac */ /* 0x000ea20008000800 */
[C---:B------:R-:W-:Y:S01]  /*1030*/  FMUL R24, R3.reuse, R22 ;  /* 0x0000001603187220 */ /* 0x040fe20000400000 */
[----:B------:R-:W3:Y:S03]  /*1040*/  LDCU UR4, c[0x3][0x18] ;  /* 0x00c00300ff0477ac */ /* 0x000ee60008000800 */
[----:B------:R-:W-:Y:S02]  /*1050*/  @!P4 FMUL R16, R3, R24 ;  /* 0x000000180310c220 */ /* 0x000fe40000400000 */
[----:B------:R-:W4:Y:S01]  /*1060*/  @!P4 LDC R20, c[0x3][0x1c] ;  /* 0x00c00700ff14cb82 */ /* 0x000f220000000800 */
[----:B--2---:R-:W-:Y:S01]  /*1070*/  FMUL R17, R22, UR5 ;  /* 0x0000000516117c20 */ /* 0x004fe20008400000 */
[----:B------:R-:W-:-:S03]  /*1080*/  FMUL R19, R24, UR5 ;  /* 0x0000000518137c20 */ /* 0x000fc60008400000 */
[----:B------:R-:W-:Y:S01]  /*1090*/  FFMA R2, R17, R18, R2 ;  /* 0x0000001211027223 */ /* 0x000fe20000000002 */
[----:B---3--:R-:W-:Y:S01]  /*10a0*/  FFMA R0, R19, UR4, R0 ;  /* 0x0000000413007c23 */ /* 0x008fe20008000000 */
[-C--:B-1----:R-:W-:Y:S01]  /*10b0*/  @!P4 FMUL R3, R24, R21.reuse ;  /* 0x000000151803c220 */ /* 0x082fe20000400000 */
[----:B------:R-:W-:-:S03]  /*10c0*/  @!P4 FMUL R17, R16, R21 ;  /* 0x000000151011c220 */ /* 0x000fc60000400000 */
[----:B------:R-:W-:Y:S01]  /*10d0*/  @!P4 FFMA R2, R3, UR4, R2 ;  /* 0x000000040302cc23 */ /* 0x000fe20008000002 */
[----:B----4-:R-:W-:-:S07]  /*10e0*/  @!P4 FFMA R0, R17, R20, R0 ;  /* 0x000000141100c223 */ /* 0x010fce0000000000 */
.L_x_17:
[----:B------:R-:W-:Y:S05]  /*10f0*/  BSYNC.RECONVERGENT B2 ;  /* 0x0000000000027941 */ /* 0x000fea0003800200 */
.L_x_16:
[----:B------:R-:W1:Y:S02]  /*1100*/  LDCU UR4, c[0x0][0x3a4] ;  /* 0x00007480ff0477ac */ /* 0x000e640008000800 */
[----:B-1----:R-:W-:Y:S01]  /*1110*/  FMUL R23, R23, UR4 ;  /* 0x0000000417177c20 */ /* 0x002fe20008400000 */
[----:B------:R-:W-:-:S03]  /*1120*/  FMUL R2, R2, UR4 ;  /* 0x0000000402027c20 */ /* 0x000fc60008400000 */
[----:B------:R-:W-:-:S04]  /*1130*/  FMUL R16, R23, 0.5 ;  /* 0x3f00000017107820 */ /* 0x000fc80000400000 */
[C---:B------:R-:W-:Y:S01]  /*1140*/  FADD R17, |R16|.reuse, -RZ ;  /* 0x800000ff10117221 */ /* 0x040fe20000000200 */
[----:B------:R-:W-:-:S13]  /*1150*/  FSETP.GEU.AND P0, PT, |R16|, 1, PT ;  /* 0x3f8000001000780b */ /* 0x000fda0003f0e200 */
[----:B------:R-:W-:Y:S05]  /*1160*/  @!P0 BRA `(.L_x_18) ;  /* 0x0000000000c88947 */ /* 0x000fea0003800000 */
[----:B------:R-:W-:Y:S01]  /*1170*/  FSETP.GTU.AND P0, PT, R17, 8388608, PT ;  /* 0x4b0000001100780b */ /* 0x000fe20003f0c000 */
[----:B------:R-:W-:-:S12]  /*1180*/  BSSY.RECONVERGENT B2, `(.L_x_18) ;  /* 0x0000030000027945 */ /* 0x000fd80003800200 */
[----:B------:R-:W-:Y:S05]  /*1190*/  @P0 BRA `(.L_x_19) ;  /* 0x0000000000540947 */ /* 0x000fea0003800000 */
[----:B------:R-:W1:Y:S01]  /*11a0*/  FRND.TRUNC R18, R17 ;  /* 0x0000001100127307 */ /* 0x000e62000020d000 */
[----:B------:R-:W-:Y:S01]  /*11b0*/  BSSY.RECONVERGENT B3, `(.L_x_20) ;  /* 0x0000011000037945 */ /* 0x000fe20003800200 */
[----:B-1----:R-:W-:-:S05]  /*11c0*/  FADD R3, R17, -R18 ;  /* 0x8000001211037221 */ /* 0x002fca0000000000 */
[----:B------:R-:W-:-:S13]  /*11d0*/  ISETP.GE.U32.AND P0, PT, R3, 0x3f800000, PT ;  /* 0x3f8000000300780c */ /* 0x000fda0003f06070 */
[----:B------:R-:W-:Y:S05]  /*11e0*/  @!P0 BRA `(.L_x_21) ;  /* 0x0000000000348947 */ /* 0x000fea0003800000 */
[----:B------:R-:W-:-:S04]  /*11f0*/  ISETP.GE.U32.AND P0, PT, R3, -0x7fffffff, PT ;  /* 0x800000010300780c */ /* 0x000fc80003f06070 */
[----:B------:R-:W-:-:S09]  /*1200*/  FSETP.GEU.OR P1, PT, R3, -1, !P0 ;  /* 0xbf8000000300780b */ /* 0x000fd2000472e400 */
[----:B------:R-:W-:-:S04]  /*1210*/  @P0 FADD R19, R18, -1 ;  /* 0xbf80000012130421 */ /* 0x000fc80000000000 */
[----:B------:R-:W-:-:S05]  /*1220*/  @!P1 FADD R19, R19, -1 ;  /* 0xbf80000013139421 */ /* 0x000fca0000000000 */
[----:B------:R-:W-:Y:S01]  /*1230*/  @P0 MOV R18, R19 ;  /* 0x0000001300120202 */ /* 0x000fe20000000f00 */
[----:B------:R-:W-:Y:S06]  /*1240*/  @P0 BRA `(.L_x_21) ;  /* 0x00000000001c0947 */ /* 0x000fec0003800000 */
[----:B------:R-:W-:Y:S01]  /*1250*/  FSETP.GE.AND P0, PT, R3, 2, PT ;  /* 0x400000000300780b */ /* 0x000fe20003f06000 */
[----:B------:R-:W-:-:S12]  /*1260*/  FADD R18, R18, 1 ;  /* 0x3f80000012127421 */ /* 0x000fd80000000000 */
[----:B------:R-:W-:-:S05]  /*1270*/  @P0 FADD R3, R3, -3 ;  /* 0xc040000003030421 */ /* 0x000fca0000000000 */
[----:B------:R-:W-:Y:S01]  /*1280*/  FSETP.GE.AND P1, PT, R3, RZ, P0 ;  /* 0x000000ff0300720b */ /* 0x000fe20000726000 */
[----:B------:R-:W-:-:S12]  /*1290*/  @P0 FADD R3, R18, 1 ;  /* 0x3f80000012030421 */ /* 0x000fd80000000000 */
[----:B------:R-:W-:-:S05]  /*12a0*/  @P1 FADD R3, R3, 1 ;  /* 0x3f80000003031421 */ /* 0x000fca0000000000 */
[----:B------:R-:W-:-:S07]  /*12b0*/  @P0 MOV R18, R3 ;  /* 0x0000000300120202 */ /* 0x000fce0000000f00 */
.L_x_21:
[----:B------:R-:W-:Y:S05]  /*12c0*/  BSYNC.RECONVERGENT B3 ;  /* 0x0000000000037941 */ /* 0x000fea0003800200 */
.L_x_20:
[----:B------:R-:W-:Y:S01]  /*12d0*/  FADD R17, R17, -R18 ;  /* 0x8000001211117221 */ /* 0x000fe20000000000 */
[----:B------:R-:W-:Y:S06]  /*12e0*/  BRA `(.L_x_22) ;  /* 0x0000000000647947 */ /* 0x000fec0003800000 */
.L_x_19:
[C---:B------:R-:W-:Y:S01]  /*12f0*/  LOP3.LUT R3, R17.reuse, 0xff800000, RZ, 0xc0, !PT ;  /* 0xff80000011037812 */ /* 0x040fe200078ec0ff */
[----:B------:R-:W-:Y:S01]  /*1300*/  BSSY.RECONVERGENT B3, `(.L_x_23) ;  /* 0x0000015000037945 */ /* 0x000fe20003800200 */
[----:B------:R-:W-:Y:S02]  /*1310*/  ISETP.GT.U32.AND P0, PT, R17, 0x7f7fffff, PT ;  /* 0x7f7fffff1100780c */ /* 0x000fe40003f04070 */
[----:B------:R-:W-:Y:S02]  /*1320*/  IADD3 R18, PT, PT, R3, -0x3f800000, RZ ;  /* 0xc080000003127810 */ /* 0x000fe40007ffe0ff */
[----:B------:R-:W-:Y:S02]  /*1330*/  LOP3.LUT R3, R17, 0x7fffff, RZ, 0xc0, !PT ;  /* 0x007fffff11037812 */ /* 0x000fe400078ec0ff */
[----:B------:R-:W-:Y:S02]  /*1340*/  ISETP.NE.AND P1, PT, R18, RZ, PT ;  /* 0x000000ff1200720c */ /* 0x000fe40003f25270 */
[----:B------:R-:W-:-:S02]  /*1350*/  MOV R21, 0x7fffffff ;  /* 0x7fffffff00157802 */ /* 0x000fc40000000f00 */
[----:B------:R-:W-:Y:S02]  /*1360*/  LOP3.LUT R3, R3, 0x3f800000, RZ, 0xfc, !PT ;  /* 0x3f80000003037812 */ /* 0x000fe400078efcff */
[----:B------:R-:W-:-:S07]  /*1370*/  FSEL R21, R21, 8388608, P0 ;  /* 0x4b00000015157808 */ /* 0x000fce0000000000 */
[----:B------:R-:W-:Y:S05]  /*1380*/  @!P1 BRA `(.L_x_24) ;  /* 0x0000000000309947 */ /* 0x000fea0003800000 */
.L_x_25:
[----:B------:R-:W-:-:S04]  /*1390*/  VIMNMX.U32 R17, PT, PT, R18, 0xb800000, PT ;  /* 0x0b80000012117848 */ /* 0x000fc80003fe0000 */
[C---:B------:R-:W-:Y:S02]  /*13a0*/  IADD3 R3, PT, PT, R17.reuse, R3, RZ ;  /* 0x0000000311037210 */ /* 0x040fe40007ffe0ff */
[----:B------:R-:W-:-:S03]  /*13b0*/  IADD3 R18, PT, PT, -R17, R18, RZ ;  /* 0x0000001211127210 */ /* 0x000fc60007ffe1ff */
[----:B------:R-:W-:Y:S01]  /*13c0*/  FADD R20, R3, -R3 ;  /* 0x8000000303147221 */ /* 0x000fe20000000000 */
[----:B------:R-:W-:-:S03]  /*13d0*/  ISETP.NE.AND P1, PT, R18, RZ, PT ;  /* 0x000000ff1200720c */ /* 0x000fc60003f25270 */
[----:B------:R-:W-:-:S04]  /*13e0*/  FADD R20, R3, R20 ;  /* 0x0000001403147221 */ /* 0x000fc80000000000 */
[----:B------:R-:W-:-:S04]  /*13f0*/  FADD R19, R3, -R20 ;  /* 0x8000001403137221 */ /* 0x000fc80000000000 */
[----:B------:R-:W-:-:S04]  /*1400*/  FFMA.RZ R19, R19, 1, R20 ;  /* 0x3f80000013137823 */ /* 0x000fc8000000c014 */
[----:B------:R-:W1:Y:S02]  /*1410*/  FRND.TRUNC R20, R19 ;  /* 0x0000001300147307 */ /* 0x000e64000020d000 */
[----:B-1----:R-:W-:-:S05]  /*1420*/  FADD R3, R3, -R20 ;  /* 0x8000001403037221 */ /* 0x002fca0000000000 */
[----:B------:R-:W-:-:S13]  /*1430*/  ISETP.NE.AND P0, PT, R3, RZ, PT ;  /* 0x000000ff0300720c */ /* 0x000fda0003f05270 */
[----:B------:R-:W-:Y:S05]  /*1440*/  @P0 BRA P1, `(.L_x_25) ;  /* 0xfffffffc00d00947 */ /* 0x000fea000083ffff */
.L_x_24:
[----:B------:R-:W-:Y:S05]  /*1450*/  BSYNC.RECONVERGENT B3 ;  /* 0x0000000000037941 */ /* 0x000fea0003800200 */
.L_x_23:
[----:B------:R-:W-:-:S04]  /*1460*/  FMUL R18, R3, 1.1920928955078125e-07 ;  /* 0x3400000003127820 */ /* 0x000fc80000400000 */
[----:B------:R-:W-:-:S07]  /*1470*/  FMUL R17, R21, R18 ;  /* 0x0000001215117220 */ /* 0x000fce0000400000 */
.L_x_22:
[----:B------:R-:W-:Y:S05]  /*1480*/  BSYNC.RECONVERGENT B2 ;  /* 0x0000000000027941 */ /* 0x000fea0003800200 */
.L_x_18:
[----:B------:R-:W-:Y:S01]  /*1490*/  FMUL R3, R2, 0.5 ;  /* 0x3f00000002037820 */ /* 0x000fe20000400000 */
[C---:B------:R-:W-:Y:S01]  /*14a0*/  FSETP.NAN.AND P0, PT, |R17|.reuse, |R17|, PT ;  /* 0x400000111100720b */ /* 0x040fe20003f08200 */
[----:B------:R-:W-:Y:S01]  /*14b0*/  BSSY.RECONVERGENT B2, `(.L_x_26) ;  /* 0x0000036000027945 */ /* 0x000fe20003800200 */
[----:B------:R-:W-:Y:S01]  /*14c0*/  LOP3.LUT R16, R17, 0x80000000, R16, 0xb8, !PT ;  /* 0x8000000011107812 */ /* 0x000fe200078eb810 */
[C---:B------:R-:W-:Y:S01]  /*14d0*/  FADD R18, |R3|.reuse, -RZ ;  /* 0x800000ff03127221 */ /* 0x040fe20000000200 */
[----:B------:R-:W-:Y:S02]  /*14e0*/  FSETP.GEU.AND P1, PT, |R3|, 1, PT ;  /* 0x3f8000000300780b */ /* 0x000fe40003f2e200 */
[----:B------:R-:W-:-:S11]  /*14f0*/  FSEL R16, R17, R16, P0 ;  /* 0x0000001011107208 */ /* 0x000fd60000000000 */
[----:B------:R-:W-:Y:S05]  /*1500*/  @!P1 BRA `(.L_x_27) ;  /* 0x0000000000c09947 */ /* 0x000fea0003800000 */
[----:B------:R-:W-:-:S13]  /*1510*/  FSETP.GTU.AND P0, PT, R18, 8388608, PT ;  /* 0x4b0000001200780b */ /* 0x000fda0003f0c000 */
        /* <DEDUP_REMOVED lines=19> */
.L_x_30:
[----:B------:R-:W-:Y:S05]  /*1650*/  BSYNC.RECONVERGENT B3 ;  /* 0x0000000000037941 */ /* 0x000fea0003800200 */
.L_x_29:
[----:B------:R-:W-:Y:S01]  /*1660*/  FADD R18, R18, -R17 ;  /* 0x8000001112127221 */ /* 0x000fe20000000000 */
[----:B------:R-:W-:Y:S06]  /*1670*/  BRA `(.L_x_27) ;  /* 0x0000000000647947 */ /* 0x000fec0003800000 */
.L_x_28:
[C---:B------:R-:W-:Y:S01]  /*1680*/  LOP3.LUT R17, R18.reuse, 0xff800000, RZ, 0xc0, !PT ;  /* 0xff80000012117812 */ /* 0x040fe200078ec0ff */
[----:B------:R-:W-:Y:S01]  /*1690*/  BSSY.RECONVERGENT B3, `(.L_x_31) ;  /* 0x0000015000037945 */ /* 0x000fe20003800200 */
[C---:B------:R-:W-:Y:S02]  /*16a0*/  ISETP.GT.U32.AND P0, PT, R18.reuse, 0x7f7fffff, PT ;  /* 0x7f7fffff1200780c */ /* 0x040fe40003f04070 */
[----:B------:R-:W-:Y:S02]  /*16b0*/  IADD3 R19, PT, PT, R17, -0x3f800000, RZ ;  /* 0xc080000011137810 */ /* 0x000fe40007ffe0ff */
[----:B------:R-:W-:Y:S02]  /*16c0*/  LOP3.LUT R17, R18, 0x7fffff, RZ, 0xc0, !PT ;  /* 0x007fffff12117812 */ /* 0x000fe400078ec0ff */
[----:B------:R-:W-:Y:S02]  /*16d0*/  ISETP.NE.AND P1, PT, R19, RZ, PT ;  /* 0x000000ff1300720c */ /* 0x000fe40003f25270 */
[----:B------:R-:W-:-:S02]  /*16e0*/  MOV R22, 0x7fffffff ;  /* 0x7fffffff00167802 */ /* 0x000fc40000000f00 */
[----:B------:R-:W-:Y:S02]  /*16f0*/  LOP3.LUT R17, R17, 0x3f800000, RZ, 0xfc, !PT ;  /* 0x3f80000011117812 */ /* 0x000fe400078efcff */
[----:B------:R-:W-:-:S07]  /*1700*/  FSEL R22, R22, 8388608, P0 ;  /* 0x4b00000016167808 */ /* 0x000fce0000000000 */
[----:B------:R-:W-:Y:S05]  /*1710*/  @!P1 BRA `(.L_x_32) ;  /* 0x0000000000309947 */ /* 0x000fea0003800000 */
.L_x_33:
        /* <DEDUP_REMOVED lines=12> */
.L_x_32:
[----:B------:R-:W-:Y:S05]  /*17e0*/  BSYNC.RECONVERGENT B3 ;  /* 0x0000000000037941 */ /* 0x000fea0003800200 */
.L_x_31:
[----:B------:R-:W-:-:S04]  /*17f0*/  FMUL R17, R17, 1.1920928955078125e-07 ;  /* 0x3400000011117820 */ /* 0x000fc80000400000 */
[----:B------:R-:W-:-:S07]  /*1800*/  FMUL R18, R22, R17 ;  /* 0x0000001116127220 */ /* 0x000fce0000400000 */
.L_x_27:
[----:B------:R-:W-:Y:S05]  /*1810*/  BSYNC.RECONVERGENT B2 ;  /* 0x0000000000027941 */ /* 0x000fea0003800200 */
.L_x_26:
[C---:B------:R-:W-:Y:S01]  /*1820*/  FSETP.NAN.AND P0, PT, |R18|.reuse, |R18|, PT ;  /* 0x400000121200720b */ /* 0x040fe20003f08200 */
[----:B------:R-:W-:Y:S01]  /*1830*/  FADD R20, |R23|, -RZ ;  /* 0x800000ff17147221 */ /* 0x000fe20000000200 */
[----:B------:R-:W-:-:S04]  /*1840*/  LOP3.LUT R3, R18, 0x80000000, R3, 0xb8, !PT ;  /* 0x8000000012037812 */ /* 0x000fc800078eb803 */
[----:B------:R-:W-:Y:S02]  /*1850*/  FSEL R3, R18, R3, P0 ;  /* 0x0000000312037208 */ /* 0x000fe40000000000 */
[----:B------:R-:W-:-:S03]  /*1860*/  FSETP.GEU.AND P0, PT, |R23|, 1, PT ;  /* 0x3f8000001700780b */ /* 0x000fc60003f0e200 */
[----:B------:R-:W-:-:S04]  /*1870*/  FADD R3, R16, R3 ;  /* 0x0000000310037221 */ /* 0x000fc80000000000 */
[----:B------:R-:W-:-:S06]  /*1880*/  FADD R18, -R3, R0 ;  /* 0x0000000003127221 */ /* 0x000fcc0000000100 */
        /* <DEDUP_REMOVED lines=22> */
.L_x_37:
[----:B------:R-:W-:Y:S05]  /*19f0*/  BSYNC.RECONVERGENT B3 ;  /* 0x0000000000037941 */ /* 0x000fea0003800200 */
.L_x_36:
[----:B------:R-:W-:Y:S01]  /*1a00*/  FADD R20, R20, -R3 ;  /* 0x8000000314147221 */ /* 0x000fe20000000000 */
[----:B------:R-:W-:Y:S06]  /*1a10*/  BRA `(.L_x_38) ;  /* 0x0000000000647947 */ /* 0x000fec0003800000 */
.L_x_35:
        /* <DEDUP_REMOVED lines=10> */
.L_x_41:
        /* <DEDUP_REMOVED lines=12> */
.L_x_40:
[----:B------:R-:W-:Y:S05]  /*1b80*/  BSYNC.RECONVERGENT B3 ;  /* 0x0000000000037941 */ /* 0x000fea0003800200 */
.L_x_39:
[----:B------:R-:W-:-:S04]  /*1b90*/  FMUL R0, R0, 1.1920928955078125e-07 ;  /* 0x3400000000007820 */ /* 0x000fc80000400000 */
[----:B------:R-:W-:-:S07]  /*1ba0*/  FMUL R20, R19, R0 ;  /* 0x0000000013147220 */ /* 0x000fce0000400000 */
.L_x_38:
[----:B------:R-:W-:Y:S05]  /*1bb0*/  BSYNC.RECONVERGENT B2 ;  /* 0x0000000000027941 */ /* 0x000fea0003800200 */
.L_x_34:
[----:B------:R-:W-:Y:S01]  /*1bc0*/  FSETP.GEU.AND P1, PT, |R2|, 1, PT ;  /* 0x3f8000000200780b */ /* 0x000fe20003f2e200 */
[----:B------:R-:W-:Y:S01]  /*1bd0*/  BSSY.RECONVERGENT B2, `(.L_x_42) ;  /* 0x0000036000027945 */ /* 0x000fe20003800200 */
[----:B------:R-:W-:Y:S01]  /*1be0*/  FSETP.NAN.AND P0, PT, |R20|, |R20|, PT ;  /* 0x400000141400720b */ /* 0x000fe20003f08200 */
[----:B------:R-:W-:Y:S01]  /*1bf0*/  FADD R17, |R2|, -RZ ;  /* 0x800000ff02117221 */ /* 0x000fe20000000200 */
[----:B------:R-:W-:-:S04]  /*1c00*/  LOP3.LUT R3, R20, 0x80000000, R23, 0xb8, !PT ;  /* 0x8000000014037812 */ /* 0x000fc800078eb817 */
[----:B------:R-:W-:-:S05]  /*1c10*/  FSEL R20, R20, R3, P0 ;  /* 0x0000000314147208 */ /* 0x000fca0000000000 */
        /* <DEDUP_REMOVED lines=21> */
.L_x_46:
[----:B------:R-:W-:Y:S05]  /*1d70*/  BSYNC.RECONVERGENT B3 ;  /* 0x0000000000037941 */ /* 0x000fea0003800200 */
.L_x_45:
[----:B------:R-:W-:Y:S01]  /*1d80*/  FADD R17, R17, -R0 ;  /* 0x8000000011117221 */ /* 0x000fe20000000000 */
[----:B------:R-:W-:Y:S06]  /*1d90*/  BRA `(.L_x_43) ;  /* 0x0000000000647947 */ /* 0x000fec0003800000 */
.L_x_44:
        /* <DEDUP_REMOVED lines=10> */
.L_x_49:
        /* <DEDUP_REMOVED lines=12> */
.L_x_48:
[----:B------:R-:W-:Y:S05]  /*1f00*/  BSYNC.RECONVERGENT B3 ;  /* 0x0000000000037941 */ /* 0x000fea0003800200 */
.L_x_47:
[----:B------:R-:W-:-:S04]  /*1f10*/  FMUL R0, R0, 1.1920928955078125e-07 ;  /* 0x3400000000007820 */ /* 0x000fc80000400000 */
[----:B------:R-:W-:-:S07]  /*1f20*/  FMUL R17, R19, R0 ;  /* 0x0000000013117220 */ /* 0x000fce0000400000 */
.L_x_43:
[----:B------:R-:W-:Y:S05]  /*1f30*/  BSYNC.RECONVERGENT B2 ;  /* 0x0000000000027941 */ /* 0x000fea0003800200 */
.L_x_42:
[----:B------:R-:W1:Y:S01]  /*1f40*/  LDC R22, c[0x0][0x458] ;  /* 0x00011600ff167b82 */ /* 0x000e620000000800 */
[----:B------:R-:W-:Y:S01]  /*1f50*/  F2I.TRUNC.NTZ R23, R23 ;  /* 0x0000001700177305 */ /* 0x000fe2000020f100 */
[----:B------:R-:W2:Y:S01]  /*1f60*/  LDCU UR5, c[0x0][0x3ac] ;  /* 0x00007580ff0577ac */ /* 0x000ea20008000800 */
[C---:B------:R-:W-:Y:S01]  /*1f70*/  FSETP.NAN.AND P1, PT, |R17|.reuse, |R17|, PT ;  /* 0x400000111100720b */ /* 0x040fe20003f28200 */
[----:B------:R-:W-:Y:S01]  /*1f80*/  BSSY.RECONVERGENT B2, `(.L_x_50) ;  /* 0x000025e000027945 */ /* 0x000fe20003800200 */
[C---:B------:R-:W-:Y:S01]  /*1f90*/  LOP3.LUT R16, R17.reuse, 0x80000000, R2, 0xb8, !PT ;  /* 0x8000000011107812 */ /* 0x040fe200078eb802 */
[----:B------:R-:W2:Y:S03]  /*1fa0*/  LDCU UR4, c[0x0][0x38c] ;  /* 0x00007180ff0477ac */ /* 0x000ea60008000800 */
[----:B------:R-:W1:Y:S01]  /*1fb0*/  F2I.TRUNC.NTZ R0, R2 ;  /* 0x0000000200007305 */ /* 0x000e62000020f100 */
[----:B------:R-:W-:Y:S01]  /*1fc0*/  FSEL R17, R17, R16, P1 ;  /* 0x0000001011117208 */ /* 0x000fe20000800000 */
[----:B------:R-:W-:Y:S01]  /*1fd0*/  UMOV UR10, 0x91d20000 ;  /* 0x91d20000000a7882 */ /* 0x000fe20000000000 */
[----:B------:R-:W-:-:S03]  /*1fe0*/  UMOV UR11, 0x3feffe5c ;  /* 0x3feffe5c000b7882 */ /* 0x000fc60000000000 */
[----:B------:R-:W-:Y:S01]  /*1ff0*/  FADD R20, R20, R17 ;  /* 0x0000001114147221 */ /* 0x000fe20000000000 */
[----:B-1----:R-:W-:Y:S01]  /*2000*/  IADD3 R3, PT, PT, R0, -R22, R23 ;  /* 0x8000001600037210 */ /* 0x002fe20007ffe017 */
[----:B--2---:R-:W-:Y:S01]  /*2010*/  UIADD3 UR4, UPT, UPT, UR5, UR4, URZ ;  /* 0x0000000405047290 */ /* 0x004fe2000fffe0ff */
[----:B------:R-:W-:-:S04]  /*2020*/  SHF.L.U32 R0, R22, 0x1, RZ ;  /* 0x0000000116007819 */ /* 0x000fc800000006ff */
[----:B------:R-:W-:-:S04]  /*2030*/  IADD3 R19, PT, PT, R3, R0, RZ ;  /* 0x0000000003137210 */ /* 0x000fc80007ffe0ff */
[----:B------:R-:W-:Y:S02]  /*2040*/  ISETP.GT.AND P0, PT, R19, UR4, PT ;  /* 0x0000000413007c0c */ /* 0x000fe4000bf04270 */
[----:B------:R-:W-:Y:S02]  /*2050*/  IADD3 R19, PT, PT, R3, 0x1, RZ ;  /* 0x0000000103137810 */ /* 0x000fe40007ffe0ff */
[----:B------:R-:W1:Y:S02]  /*2060*/  F2F.F64.F32 R2, R20 ;  /* 0x0000001400027310 */ /* 0x000e640000201800 */
[----:B------:R-:W-:Y:S01]  /*2070*/  ISETP.GE.AND P0, PT, R19, UR5, !P0 ;  /* 0x0000000513007c0c */ /* 0x000fe2000c706270 */
[----:B------:R-:W-:-:S04]  /*2080*/  UIADD3 UR5, UPT, UPT, -UR5, URZ, URZ ;  /* 0x000000ff05057290 */ /* 0x000fc8000fffe1ff */
[----:B------:R-:W-:-:S08]  /*2090*/  USHF.R.S32.HI UR4, URZ, 0x1f, UR5 ;  /* 0x0000001fff047899 */ /* 0x000fd00008011405 */
[----:B------:R-:W-:-:S05]  /*20a0*/  @!P0 MOV R24, 0x7fc00000 ;  /* 0x7fc0000000188802 */ /* 0x000fca0000000f00 */
[----:B------:R2:W-:Y:S01]  /*20b0*/  @!P0 STS [R13+0x4], R24 ;  /* 0x000004180d008388 */ /* 0x0005e20000000800 */
[----:B-1----:R-:W-:Y:S01]  /*20c0*/  DSETP.GEU.AND P0, PT, R2, UR10, PT ;  /* 0x0000000a02007e2a */ /* 0x002fe2000bf0e000 */
[----:B------:R-:W-:-:S05]  /*20d0*/  IADD3 R3, P1, PT, R19, UR5, RZ ;  /* 0x0000000513037c10 */ /* 0x000fca000ff3e0ff */
[----:B------:R-:W-:Y:S02]  /*20e0*/  FSETP.LEU.OR P0, PT, R20, 0.00019999999494757503271, P0 ;  /* 0x3951b7171400780b */ /* 0x000fe4000070b400 */
[----:B------:R-:W-:Y:S02]  /*20f0*/  LEA.HI.X.SX32 R2, R19, UR4, 0x1, P1 ;  /* 0x0000000413027c11 */ /* 0x000fe400088f0eff */
[----:B------:R-:W-:-:S04]  /*2100*/  LEA R16, P1, R3, R4, 0x3 ;  /* 0x0000000403107211 */ /* 0x000fc800078218ff */
[----:B------:R-:W-:-:S05]  /*2110*/  LEA.HI.X R17, R3, R14, R2, 0x3, P1 ;  /* 0x0000000e03117211 */ /* 0x000fca00008f1c02 */
[----:B--2---:R-:W-:Y:S05]  /*2120*/  @P0 BRA `(.L_x_51) ;  /* 0x0000001c00840947 */ /* 0x004fea0003800000 */
[----:B------:R1:W5:Y:S04]  /*2130*/  LDG.E R14, desc[UR6][R16.64] ;  /* 0x00000006100e7981 */ /* 0x000368000c1e1900 */
[----:B------:R1:W5:Y:S01]  /*2140*/  LDG.E R21, desc[UR6][R16.64+0x4] ;  /* 0x0000040610157981 */ /* 0x000362000c1e1900 */
[----:B------:R-:W-:Y:S02]  /*2150*/  ISETP.NE.AND P0, PT, R0, RZ, PT ;  /* 0x000000ff0000720c */ /* 0x000fe40003f05270 */
[----:B------:R-:W-:-:S05]  /*2160*/  I2FP.F32.U32 R3, R22 ;  /* 0x0000001600037245 */ /* 0x000fca0000201000 */
[----:B------:R-:W-:-:S04]  /*2170*/  FADD R3, R20, R3 ;  /* 0x0000000314037221 */ /* 0x000fc80000000000 */
[----:B------:R-:W-:Y:S02]  /*2180*/  FADD R25, R3, -1 ;  /* 0xbf80000003197421 */ /* 0x000fe40000000000 */
[----:B-1----:R-:W-:Y:S05]  /*2190*/  @!P0 BRA `(.L_x_52) ;  /* 0x0000001000608947 */ /* 0x002fea0003800000 */
[----:B------:R-:W-:Y:S02]  /*21a0*/  IADD3 R2, PT, PT, R0, -0x2, RZ ;  /* 0xfffffffe00027810 */ /* 0x000fe40007ffe0ff */
[----:B------:R-:W-:Y:S02]  /*21b0*/  MOV R34, R25 ;  /* 0x0000001900227202 */ /* 0x000fe40000000f00 */
[----:B------:R-:W-:-:S13]  /*21c0*/  ISETP.GE.U32.AND P0, PT, R2, 0xf, PT ;  /* 0x0000000f0200780c */ /* 0x000fda0003f06070 */
[----:B------:R-:W-:Y:S05]  /*21d0*/  @!P0 BRA `(.L_x_53) ;  /* 0x0000000800408947 */ /* 0x000fea0003800000 */
[----:B------:R-:W-:Y:S01]  /*21e0*/  IADD3 R2, PT, PT, R0, -0x1, RZ ;  /* 0xffffffff00027810 */ /* 0x000fe20007ffe0ff */
[----:B------:R-:W-:Y:S01]  /*21f0*/  BSSY.RECONVERGENT B3, `(.L_x_53) ;  /* 0x000008e000037945 */ /* 0x000fe20003800200 */
[----:B------:R-:W-:Y:S02]  /*2200*/  MOV R22, R16 ;  /* 0x0000001000167202 */ /* 0x000fe40000000f00 */
[----:B------:R-:W-:Y:S02]  /*2210*/  LOP3.LUT R2, R2, 0xfffffff0, RZ, 0xc0, !PT ;  /* 0xfffffff002027812 */ /* 0x000fe400078ec0ff */
[----:B------:R-:W-:Y:S02]  /*2220*/  MOV R3, R17 ;  /* 0x0000001100037202 */ /* 0x000fe40000000f00 */
[----:B------:R-:W-:Y:S02]  /*2230*/  MOV R34, R25 ;  /* 0x0000001900227202 */ /* 0x000fe40000000f00 */
[----:B------:R-:W-:-:S07]  /*2240*/  IADD3 R4, PT, PT, -R2, RZ, RZ ;  /* 0x000000ff02047210 */ /* 0x000fce0007ffe1ff */
.L_x_54:
[----:B------:R-:W-:-:S05]  /*2250*/  MOV R2, R22 ;  /* 0x0000001600027202 */ /* 0x000fca0000000f00 */
[----:B------:R-:W2:Y:S04]  /*2260*/  LDG.E R16, desc[UR6][R2.64+0x8] ;  /* 0x0000080602107981 */ /* 0x000ea8000c1e1900 */
[----:B------:R-:W3:Y:S04]  /*2270*/  LDG.E R36, desc[UR6][R2.64+0xc] ;  /* 0x00000c0602247981 */ /* 0x000ee8000c1e1900 */
[----:B------:R-:W4:Y:S04]  /*2280*/  LDG.E R31, desc[UR6][R2.64+0x14] ;  /* 0x00001406021f7981 */ /* 0x000f28000c1e1900 */
[----:B------:R-:W4:Y:S04]  /*2290*/  LDG.E R32, desc[UR6][R2.64+0x10] ;  /* 0x0000100602207981 */ /* 0x000f28000c1e1900 */
[----:B------:R-:W4:Y:S04]  /*22a0*/  LDG.E R26, desc[UR6][R2.64+0x18] ;  /* 0x00001806021a7981 */ /* 0x000f28000c1e1900 */
[----:B------:R-:W4:Y:S04]  /*22b0*/  LDG.E R27, desc[UR6][R2.64+0x1c] ;  /* 0x00001c06021b7981 */ /* 0x000f28000c1e1900 */
[----:B------:R-:W4:Y:S04]  /*22c0*/  LDG.E R28, desc[UR6][R2.64+0x20] ;  /* 0x00002006021c7981 */ /* 0x000f28000c1e1900 */
[----:B0-----:R-:W4:Y:S04]  /*22d0*/  LDG.E R29, desc[UR6][R2.64+0x24] ;  /* 0x00002406021d7981 */ /* 0x001f28000c1e1900 */
[----:B------:R-:W4:Y:S04]  /*22e0*/  LDG.E R30, desc[UR6][R2.64+0x28] ;  /* 0x00002806021e7981 */ /* 0x000f28000c1e1900 */
[----:B------:R-:W4:Y:S04]  /*22f0*/  LDG.E R24, desc[UR6][R2.64+0x2c] ;  /* 0x00002c0602187981 */ /* 0x000f28000c1e1900 */
[----:B------:R-:W4:Y:S04]  /*2300*/  LDG.E R23, desc[UR6][R2.64+0x30] ;  /* 0x0000300602177981 */ /* 0x000f28000c1e1900 */
[----:B------:R-:W4:Y:S01]  /*2310*/  LDG.E R22, desc[UR6][R2.64+0x34] ;  /* 0x0000340602167981 */ /* 0x000f22000c1e1900 */
[----:B------:R-:W-:-:S03]  /*2320*/  FADD R34, R34, -1 ;  /* 0xbf80000022227421 */ /* 0x000fc60000000000 */
[----:B------:R-:W4:Y:S01]  /*2330*/  LDG.E R19, desc[UR6][R2.64+0x38] ;  /* 0x0000380602137981 */ /* 0x000f22000c1e1900 */
[----:B------:R-:W-:-:S03]  /*2340*/  FMUL R33, R34, R25 ;  /* 0x0000001922217220 */ /* 0x000fc60000400000 */
[----:B------:R-:W4:Y:S01]  /*2350*/  LDG.E R17, desc[UR6][R2.64+0x44] ;  /* 0x0000440602117981 */ /* 0x000f22000c1e1900 */
[----:B--2---:R-:W-:-:S03]  /*2360*/  FMUL R35, R16, R25 ;  /* 0x0000001910237220 */ /* 0x004fc60000400000 */
[----:B------:R-:W2:Y:S01]  /*2370*/  LDG.E R16, desc[UR6][R2.64+0x3c] ;  /* 0x00003c0602107981 */ /* 0x000ea2000c1e1900 */
[----:B-----5:R-:W-:-:S03]  /*2380*/  FFMA R35, R34, R14, R35 ;  /* 0x0000000e22237223 */ /* 0x020fc60000000023 */
[----:B------:R-:W2:Y:S01]  /*2390*/  LDG.E R14, desc[UR6][R2.64+0x40] ;  /* 0x00004006020e7981 */ /* 0x000ea2000c1e1900 */
[----:B---3--:R-:W-:-:S03]  /*23a0*/  FMUL R36, R36, R25 ;  /* 0x0000001924247220 */ /* 0x008fc60000400000 */
[----:B------:R-:W3:Y:S01]  /*23b0*/  LDG.E R25, desc[UR6][R2.64+0x4c] ;  /* 0x00004c0602197981 */ /* 0x000ee2000c1e1900 */
[C---:B------:R-:W-:Y:S01]  /*23c0*/  FFMA R21, R34.reuse, R21, R36 ;  /* 0x0000001522157223 */ /* 0x040fe20000000024 */
[----:B------:R-:W-:Y:S01]  /*23d0*/  FADD R34, R34, -1 ;  /* 0xbf80000022227421 */ /* 0x000fe20000000000 */
[----:B----4-:R-:W-:-:S04]  /*23e0*/  FMUL R36, R33, R31 ;  /* 0x0000001f21247220 */ /* 0x010fc80000400000 */
[----:B------:R-:W-:Y:S02]  /*23f0*/  FFMA R31, R21, R34, R36 ;  /* 0x00000022151f7223 */ /* 0x000fe40000000024 */
[----:B------:R-:W4:Y:S01]  /*2400*/  LDG.E R21, desc[UR6][R2.64+0x48] ;  /* 0x0000480602157981 */ /* 0x000f22000c1e1900 */
[C---:B------:R-:W-:Y:S01]  /*2410*/  FMUL R32, R33.reuse, R32 ;  /* 0x0000002021207220 */ /* 0x040fe20000400000 */
[----:B------:R-:W-:-:S03]  /*2420*/  FMUL R33, R33, R34 ;  /* 0x0000002221217220 */ /* 0x000fc60000400000 */
[----:B------:R-:W-:Y:S01]  /*2430*/  FFMA R35, R35, R34, R32 ;  /* 0x0000002223237223 */ /* 0x000fe20000000020 */
[----:B------:R-:W-:Y:S01]  /*2440*/  FADD R34, R34, -1 ;  /* 0xbf80000022227421 */ /* 0x000fe20000000000 */
[C---:B------:R-:W-:Y:S01]  /*2450*/  FMUL R26, R33.reuse, R26 ;  /* 0x0000001a211a7220 */ /* 0x040fe20000400000 */
[C---:B------:R-:W-:Y:S02]  /*2460*/  FMUL R32, R33.reuse, R27 ;  /* 0x0000001b21207220 */ /* 0x040fe40000400000 */
[-C--:B------:R-:W-:Y:S01]  /*2470*/  FMUL R27, R33, R34.reuse ;  /* 0x00000022211b7220 */ /* 0x080fe20000400000 */
[-C--:B------:R-:W-:Y:S01]  /*2480*/  FFMA R35, R35, R34.reuse, R26 ;  /* 0x0000002223237223 */ /* 0x080fe2000000001a */
[----:B------:R-:W-:Y:S01]  /*2490*/  FFMA R31, R31, R34, R32 ;  /* 0x000000221f1f7223 */ /* 0x000fe20000000020 */
[----:B------:R-:W-:Y:S01]  /*24a0*/  FADD R34, R34, -1 ;  /* 0xbf80000022227421 */ /* 0x000fe20000000000 */
[C---:B------:R-:W-:Y:S01]  /*24b0*/  FMUL R28, R27.reuse, R28 ;  /* 0x0000001c1b1c7220 */ /* 0x040fe20000400000 */
[----:B------:R-:W-:-:S02]  /*24c0*/  FMUL R26, R27, R29 ;  /* 0x0000001d1b1a7220 */ /* 0x000fc40000400000 */
[-C--:B------:R-:W-:Y:S01]  /*24d0*/  FMUL R33, R27, R34.reuse ;  /* 0x000000221b217220 */ /* 0x080fe20000400000 */
[-C--:B------:R-:W-:Y:S01]  /*24e0*/  FFMA R35, R35, R34.reuse, R28 ;  /* 0x0000002223237223 */ /* 0x080fe2000000001c */
[----:B------:R-:W-:Y:S01]  /*24f0*/  FADD R28, R34, -1 ;  /* 0xbf800000221c7421 */ /* 0x000fe20000000000 */
[----:B------:R-:W-:Y:S01]  /*2500*/  FFMA R31, R31, R34, R26 ;  /* 0x000000221f1f7223 */ /* 0x000fe2000000001a */
[C---:B------:R-:W-:Y:S01]  /*2510*/  FMUL R30, R33.reuse, R30 ;  /* 0x0000001e211e7220 */ /* 0x040fe20000400000 */
[----:B------:R-:W3:Y:S01]  /*2520*/  LDG.E R26, desc[UR6][R2.64+0x50] ;  /* 0x00005006021a7981 */ /* 0x000ee2000c1e1900 */
[-C--:B------:R-:W-:Y:S02]  /*2530*/  FMUL R29, R33, R28.reuse ;  /* 0x0000001c211d7220 */ /* 0x080fe40000400000 */
[----:B------:R-:W-:Y:S01]  /*2540*/  FFMA R35, R35, R28, R30 ;  /* 0x0000001c23237223 */ /* 0x000fe2000000001e */
[----:B------:R-:W3:Y:S01]  /*2550*/  LDG.E R27, desc[UR6][R2.64+0x54] ;  /* 0x00005406021b7981 */ /* 0x000ee2000c1e1900 */
[----:B------:R-:W-:Y:S01]  /*2560*/  FMUL R30, R33, R24 ;  /* 0x00000018211e7220 */ /* 0x000fe20000400000 */
[----:B------:R-:W-:Y:S01]  /*2570*/  FADD R24, R28, -1 ;  /* 0xbf8000001c187421 */ /* 0x000fe20000000000 */
[----:B------:R-:W-:-:S02]  /*2580*/  FMUL R32, R29, R23 ;  /* 0x000000171d207220 */ /* 0x000fc40000400000 */
[----:B------:R-:W-:Y:S01]  /*2590*/  FFMA R33, R31, R28, R30 ;  /* 0x0000001c1f217223 */ /* 0x000fe2000000001e */
[C---:B------:R-:W-:Y:S01]  /*25a0*/  FMUL R30, R29.reuse, R22 ;  /* 0x000000161d1e7220 */ /* 0x040fe20000400000 */
[----:B------:R-:W3:Y:S01]  /*25b0*/  LDG.E R23, desc[UR6][R2.64+0x58] ;  /* 0x0000580602177981 */ /* 0x000ee2000c1e1900 */
[----:B------:R-:W-:-:S03]  /*25c0*/  FMUL R31, R29, R24 ;  /* 0x000000181d1f7220 */ /* 0x000fc60000400000 */
[----:B------:R-:W3:Y:S01]  /*25d0*/  LDG.E R22, desc[UR6][R2.64+0x5c] ;  /* 0x00005c0602167981 */ /* 0x000ee2000c1e1900 */
[-C--:B------:R-:W-:Y:S01]  /*25e0*/  FFMA R35, R35, R24.reuse, R32 ;  /* 0x0000001823237223 */ /* 0x080fe20000000020 */
[----:B------:R-:W-:Y:S01]  /*25f0*/  FMUL R32, R31, R19 ;  /* 0x000000131f207220 */ /* 0x000fe20000400000 */
[----:B------:R-:W-:Y:S01]  /*2600*/  FADD R28, R24, -1 ;  /* 0xbf800000181c7421 */ /* 0x000fe20000000000 */
[----:B------:R-:W-:Y:S01]  /*2610*/  FFMA R33, R33, R24, R30 ;  /* 0x0000001821217223 */ /* 0x000fe2000000001e */
[----:B------:R-:W3:Y:S04]  /*2620*/  LDG.E R19, desc[UR6][R2.64+0x60] ;  /* 0x0000600602137981 */ /* 0x000ee8000c1e1900 */
[----:B------:R-:W3:Y:S01]  /*2630*/  LDG.E R24, desc[UR6][R2.64+0x64] ;  /* 0x0000640602187981 */ /* 0x000ee2000c1e1900 */
[----:B------:R-:W-:-:S03]  /*2640*/  FFMA R29, R35, R28, R32 ;  /* 0x0000001c231d7223 */ /* 0x000fc60000000020 */
[----:B------:R-:W3:Y:S01]  /*2650*/  LDG.E R32, desc[UR6][R2.64+0x78] ;  /* 0x0000780602207981 */ /* 0x000ee2000c1e1900 */
[C---:B--2---:R-:W-:Y:S01]  /*2660*/  FMUL R16, R31.reuse, R16 ;  /* 0x000000101f107220 */ /* 0x044fe20000400000 */
[----:B------:R-:W-:-:S03]  /*2670*/  FMUL R31, R31, R28 ;  /* 0x0000001c1f1f7220 */ /* 0x000fc60000400000 */
[----:B------:R-:W-:Y:S01]  /*2680*/  FFMA R33, R33, R28, R16 ;  /* 0x0000001c21217223 */ /* 0x000fe20000000010 */
[C---:B------:R-:W-:Y:S01]  /*2690*/  FMUL R30, R31.reuse, R14 ;  /* 0x0000000e1f1e7220 */ /* 0x040fe20000400000 */
[----:B------:R-:W-:Y:S01]  /*26a0*/  FADD R28, R28, -1 ;  /* 0xbf8000001c1c7421 */ /* 0x000fe20000000000 */
[----:B------:R-:W2:Y:S01]  /*26b0*/  LDG.E R14, desc[UR6][R2.64+0x6c] ;  /* 0x00006c06020e7981 */ /* 0x000ea2000c1e1900 */
[----:B------:R-:W-:-:S03]  /*26c0*/  FMUL R36, R31, R17 ;  /* 0x000000111f247220 */ /* 0x000fc60000400000 */
[----:B------:R-:W2:Y:S01]  /*26d0*/  LDG.E R16, desc[UR6][R2.64+0x68] ;  /* 0x0000680602107981 */ /* 0x000ea2000c1e1900 */
[----:B------:R-:W-:-:S03]  /*26e0*/  FFMA R30, R29, R28, R30 ;  /* 0x0000001c1d1e7223 */ /* 0x000fc6000000001e */
[----:B------:R-:W2:Y:S04]  /*26f0*/  LDG.E R17, desc[UR6][R2.64+0x70] ;  /* 0x0000700602117981 */ /* 0x000ea8000c1e1900 */
[----:B------:R-:W2:Y:S01]  /*2700*/  LDG.E R29, desc[UR6][R2.64+0x74] ;  /* 0x00007406021d7981 */ /* 0x000ea2000c1e1900 */
[-C--:B------:R-:W-:Y:S01]  /*2710*/  FMUL R34, R31, R28.reuse ;  /* 0x0000001c1f227220 */ /* 0x080fe20000400000 */
[----:B------:R-:W-:Y:S01]  /*2720*/  FFMA R36, R33, R28, R36 ;  /* 0x0000001c21247223 */ /* 0x000fe20000000024 */
[----:B------:R-:W-:Y:S01]  /*2730*/  FADD R33, R28, -1 ;  /* 0xbf8000001c217421 */ /* 0x000fe20000000000 */
[----:B------:R-:W2:Y:S01]  /*2740*/  LDG.E R31, desc[UR6][R2.64+0x7c] ;  /* 0x00007c06021f7981 */ /* 0x000ea2000c1e1900 */
[C---:B----4-:R-:W-:Y:S01]  /*2750*/  FMUL R21, R34.reuse, R21 ;  /* 0x0000001522157220 */ /* 0x050fe20000400000 */
[----:B---3--:R-:W-:-:S03]  /*2760*/  FMUL R25, R34, R25 ;  /* 0x0000001922197220 */ /* 0x008fc60000400000 */
[-C--:B------:R-:W-:Y:S01]  /*2770*/  FFMA R30, R30, R33.reuse, R21 ;  /* 0x000000211e1e7223 */ /* 0x080fe20000000015 */
[-C--:B------:R-:W-:Y:S01]  /*2780*/  FFMA R36, R36, R33.reuse, R25 ;  /* 0x0000002124247223 */ /* 0x080fe20000000019 */
[----:B------:R-:W3:Y:S04]  /*2790*/  LDG.E R21, desc[UR6][R2.64+0x80] ;  /* 0x0000800602157981 */ /* 0x000ee8000c1e1900 */
[----:B------:R0:W4:Y:S01]  /*27a0*/  LDG.E R25, desc[UR6][R2.64+0x84] ;  /* 0x0000840602197981 */ /* 0x000122000c1e1900 */
[----:B------:R-:W-:Y:S01]  /*27b0*/  FMUL R34, R34, R33 ;  /* 0x0000002122227220 */ /* 0x000fe20000400000 */
[----:B------:R-:W-:-:S03]  /*27c0*/  FADD R33, R33, -1 ;  /* 0xbf80000021217421 */ /* 0x000fc60000000000 */
[C---:B------:R-:W-:Y:S01]  /*27d0*/  FMUL R35, R34.reuse, R26 ;  /* 0x0000001a22237220 */ /* 0x040fe20000400000 */
[----:B------:R-:W-:-:S03]  /*27e0*/  FMUL R27, R34, R27 ;  /* 0x0000001b221b7220 */ /* 0x000fc60000400000 */
[-C--:B------:R-:W-:Y:S01]  /*27f0*/  FFMA R30, R30, R33.reuse, R35 ;  /* 0x000000211e1e7223 */ /* 0x080fe20000000023 */
[-C--:B------:R-:W-:Y:S01]  /*2800*/  FMUL R34, R34, R33.reuse ;  /* 0x0000002122227220 */ /* 0x080fe20000400000 */
[----:B------:R-:W-:Y:S01]  /*2810*/  FFMA R36, R36, R33, R27 ;  /* 0x0000002124247223 */ /* 0x000fe2000000001b */
[----:B------:R-:W-:Y:S02]  /*2820*/  FADD R33, R33, -1 ;  /* 0xbf80000021217421 */ /* 0x000fe40000000000 */
[C---:B------:R-:W-:Y:S01]  /*2830*/  FMUL R23, R34.reuse, R23 ;  /* 0x0000001722177220 */ /* 0x040fe20000400000 */
[C---:B------:R-:W-:Y:S01]  /*2840*/  FMUL R27, R34.reuse, R22 ;  /* 0x00000016221b7220 */ /* 0x040fe20000400000 */
[-C--:B------:R-:W-:Y:S02]  /*2850*/  FMUL R34, R34, R33.reuse ;  /* 0x0000002122227220 */ /* 0x080fe40000400000 */
[-C--:B------:R-:W-:Y:S01]  /*2860*/  FFMA R23, R30, R33.reuse, R23 ;  /* 0x000000211e177223 */ /* 0x080fe20000000017 */
[----:B------:R-:W-:Y:S01]  /*2870*/  FADD R22, R33, -1 ;  /* 0xbf80000021167421 */ /* 0x000fe20000000000 */
[----:B------:R-:W-:Y:S01]  /*2880*/  FFMA R27, R36, R33, R27 ;  /* 0x00000021241b7223 */ /* 0x000fe2000000001b */
[C---:B------:R-:W-:Y:S01]  /*2890*/  FMUL R26, R34.reuse, R19 ;  /* 0x00000013221a7220 */ /* 0x040fe20000400000 */
[C---:B------:R-:W-:Y:S01]  /*28a0*/  FMUL R24, R34.reuse, R24 ;  /* 0x0000001822187220 */ /* 0x040fe20000400000 */
[----:B------:R-:W-:-:S02]  /*28b0*/  FMUL R19, R34, R22 ;  /* 0x0000001622137220 */ /* 0x000fc40000400000 */
[-C--:B------:R-:W-:Y:S01]  /*28c0*/  FFMA R23, R23, R22.reuse, R26 ;  /* 0x0000001617177223 */ /* 0x080fe2000000001a */
[----:B------:R-:W-:Y:S01]  /*28d0*/  FFMA R24, R27, R22, R24 ;  /* 0x000000161b187223 */ /* 0x000fe20000000018 */
[----:B------:R-:W-:Y:S01]  /*28e0*/  FADD R22, R22, -1 ;  /* 0xbf80000016167421 */ /* 0x000fe20000000000 */
[----:B------:R-:W-:-:S04]  /*28f0*/  IADD3 R4, PT, PT, R4, 0x10, RZ ;  /* 0x0000001004047810 */ /* 0x000fc80007ffe0ff */
[----:B------:R-:W-:Y:S01]  /*2900*/  ISETP.NE.AND P0, PT, R4, RZ, PT ;  /* 0x000000ff0400720c */ /* 0x000fe20003f05270 */
[C---:B--2---:R-:W-:Y:S01]  /*2910*/  FMUL R27, R19.reuse, R14 ;  /* 0x0000000e131b7220 */ /* 0x044fe20000400000 */
[C---:B------:R-:W-:Y:S01]  /*2920*/  FMUL R14, R19.reuse, R22 ;  /* 0x00000016130e7220 */ /* 0x040fe20000400000 */
[----:B------:R-:W-:Y:S01]  /*2930*/  FMUL R16, R19, R16 ;  /* 0x0000001013107220 */ /* 0x000fe20000400000 */
[----:B------:R-:W-:Y:S01]  /*2940*/  FADD R19, R22, -1 ;  /* 0xbf80000016137421 */ /* 0x000fe20000000000 */
[-C--:B------:R-:W-:Y:S02]  /*2950*/  FFMA R24, R24, R22.reuse, R27 ;  /* 0x0000001618187223 */ /* 0x080fe4000000001b */
[----:B------:R-:W-:Y:S01]  /*2960*/  FFMA R16, R23, R22, R16 ;  /* 0x0000001617107223 */ /* 0x000fe20000000010 */
[C---:B------:R-:W-:Y:S01]  /*2970*/  FMUL R17, R14.reuse, R17 ;  /* 0x000000110e117220 */ /* 0x040fe20000400000 */
[C---:B------:R-:W-:Y:S01]  /*2980*/  FMUL R29, R14.reuse, R29 ;  /* 0x0000001d0e1d7220 */ /* 0x040fe20000400000 */
[----:B------:R-:W-:-:S02]  /*2990*/  FMUL R14, R14, R19 ;  /* 0x000000130e0e7220 */ /* 0x000fc40000400000 */
[-C--:B------:R-:W-:Y:S01]  /*29a0*/  FFMA R16, R16, R19.reuse, R17 ;  /* 0x0000001310107223 */ /* 0x080fe20000000011 */
[----:B------:R-:W-:Y:S01]  /*29b0*/  FFMA R24, R24, R19, R29 ;  /* 0x0000001318187223 */ /* 0x000fe2000000001d */
[----:B------:R-:W-:Y:S01]  /*29c0*/  FADD R19, R19, -1 ;  /* 0xbf80000013137421 */ /* 0x000fe20000000000 */
[C---:B------:R-:W-:Y:S01]  /*29d0*/  FMUL R17, R14.reuse, R32 ;  /* 0x000000200e117220 */ /* 0x040fe20000400000 */
[----:B------:R-:W-:Y:S01]  /*29e0*/  FMUL R31, R14, R31 ;  /* 0x0000001f0e1f7220 */ /* 0x000fe20000400000 */
[----:B------:R-:W-:Y:S02]  /*29f0*/  IADD3 R22, P1, PT, R2, 0x80, RZ ;  /* 0x0000008002167810 */ /* 0x000fe40007f3e0ff */
[-C--:B------:R-:W-:Y:S01]  /*2a00*/  FFMA R17, R16, R19.reuse, R17 ;  /* 0x0000001310117223 */ /* 0x080fe20000000011 */
[-C--:B------:R-:W-:Y:S01]  /*2a10*/  FMUL R16, R14, R19.reuse ;  /* 0x000000130e107220 */ /* 0x080fe20000400000 */
[----:B------:R-:W-:Y:S01]  /*2a20*/  FADD R34, R19, -1 ;  /* 0xbf80000013227421 */ /* 0x000fe20000000000 */
[----:B------:R-:W-:Y:S01]  /*2a30*/  FFMA R31, R24, R19, R31 ;  /* 0x00000013181f7223 */ /* 0x000fe2000000001f */
[----:B0-----:R-:W-:Y:S01]  /*2a40*/  IADD3.X R3, PT, PT, RZ, R3, RZ, P1, !PT ;  /* 0x00000003ff037210 */ /* 0x001fe20000ffe4ff */
[C---:B---3--:R-:W-:Y:S01]  /*2a50*/  FMUL R14, R16.reuse, R21 ;  /* 0x00000015100e7220 */ /* 0x048fe20000400000 */
[C---:B----4-:R-:W-:Y:S01]  /*2a60*/  FMUL R2, R16.reuse, R25 ;  /* 0x0000001910027220 */ /* 0x050fe20000400000 */
[----:B------:R-:W-:Y:S01]  /*2a70*/  FMUL R25, R16, R34 ;  /* 0x0000002210197220 */ /* 0x000fe20000400000 */
[----:B------:R-:W-:Y:S01]  /*2a80*/  MOV R16, R22 ;  /* 0x0000001600107202 */ /* 0x000fe20000000f00 */
[-C--:B------:R-:W-:Y:S01]  /*2a90*/  FFMA R14, R17, R34.reuse, R14 ;  /* 0x00000022110e7223 */ /* 0x080fe2000000000e */
[----:B------:R-:W-:Y:S01]  /*2aa0*/  FFMA R21, R31, R34, R2 ;  /* 0x000000221f157223 */ /* 0x000fe20000000002 */
[----:B------:R-:W-:Y:S01]  /*2ab0*/  MOV R17, R3 ;  /* 0x0000000300117202 */ /* 0x000fe20000000f00 */
[----:B------:R-:W-:Y:S06]  /*2ac0*/  @P0 BRA `(.L_x_54) ;  /* 0xfffffff400e00947 */ /* 0x000fec000383ffff */
[----:B------:R-:W-:Y:S05]  /*2ad0*/  BSYNC.RECONVERGENT B3 ;  /* 0x0000000000037941 */ /* 0x000fea0003800200 */
.L_x_53:
[----:B------:R-:W1:Y:S01]  /*2ae0*/  LDCU.U16 UR4, c[0x0][0x458] ;  /* 0x00008b00ff0477ac */ /* 0x000e620008000400 */
[C---:B------:R-:W-:Y:S02]  /*2af0*/  IADD3 R2, PT, PT, R0.reuse, 0xe, RZ ;  /* 0x0000000e00027810 */ /* 0x040fe40007ffe0ff */
[----:B------:R-:W-:Y:S02]  /*2b00*/  IADD3 R0, PT, PT, R0, 0x6, RZ ;  /* 0x0000000600007810 */ /* 0x000fe40007ffe0ff */
[----:B------:R-:W-:Y:S02]  /*2b10*/  LOP3.LUT R2, R2, 0xe, RZ, 0xc0, !PT ;  /* 0x0000000e02027812 */ /* 0x000fe400078ec0ff */
[----:B------:R-:W-:Y:S02]  /*2b20*/  LOP3.LUT R0, R0, 0x6, RZ, 0xc0, !PT ;  /* 0x0000000600007812 */ /* 0x000fe400078ec0ff */
[----:B------:R-:W-:Y:S02]  /*2b30*/  ISETP.GE.U32.AND P0, PT, R2, 0x7, PT ;  /* 0x000000070200780c */ /* 0x000fe40003f06070 */
[----:B------:R-:W-:Y:S01]  /*2b40*/  ISETP.GE.U32.AND P1, PT, R0, 0x3, PT ;  /* 0x000000030000780c */ /* 0x000fe20003f26070 */
[----:B-1----:R-:W-:-:S04]  /*2b50*/  ULEA UR4, UR4, 0x2, 0x1 ;  /* 0x0000000204047891 */ /* 0x002fc8000f8e08ff */
[----:B------:R-:W-:-:S04]  /*2b60*/  ULOP3.LUT UR4, UR4, 0x2, URZ, 0xc0, !UPT ;  /* 0x0000000204047892 */ /* 0x000fc8000f8ec0ff */
[----:B------:R-:W-:Y:S02]  /*2b70*/  UIADD3 UR4, UPT, UPT, -UR4, URZ, URZ ;  /* 0x000000ff04047290 */ /* 0x000fe4000fffe1ff */
[----:B------:R-:W-:Y:S10]  /*2b80*/  @!P0 BRA `(.L_x_55) ;  /* 0x0000000400088947 */ /* 0x000ff40003800000 */
[----:B------:R-:W2:Y:S04]  /*2b90*/  LDG.E R36, desc[UR6][R16.64+0x8] ;  /* 0x0000080610247981 */ /* 0x000ea8000c1e1900 */
[----:B------:R-:W3:Y:S04]  /*2ba0*/  LDG.E R35, desc[UR6][R16.64+0xc] ;  /* 0x00000c0610237981 */ /* 0x000ee8000c1e1900 */
        /* <DEDUP_REMOVED lines=8> */
[----:B------:R-:W4:Y:S04]  /*2c30*/  LDG.E R26, desc[UR6][R16.64+0x30] ;  /* 0x00003006101a7981 */ /* 0x000f28000c1e1900 */
[----:B------:R-:W4:Y:S04]  /*2c40*/  LDG.E R19, desc[UR6][R16.64+0x34] ;  /* 0x0000340610137981 */ /* 0x000f28000c1e1900 */
[----:B------:R-:W4:Y:S04]  /*2c50*/  LDG.E R4, desc[UR6][R16.64+0x38] ;  /* 0x0000380610047981 */ /* 0x000f28000c1e1900 */
[----:B------:R-:W4:Y:S04]  /*2c60*/  LDG.E R22, desc[UR6][R16.64+0x3c] ;  /* 0x00003c0610167981 */ /* 0x000f28000c1e1900 */
[----:B------:R-:W4:Y:S04]  /*2c70*/  LDG.E R0, desc[UR6][R16.64+0x44] ;  /* 0x0000440610007981 */ /* 0x000f28000c1e1900 */
[----:B------:R0:W4:Y:S01]  /*2c80*/  LDG.E R3, desc[UR6][R16.64+0x40] ;  /* 0x0000400610037981 */ /* 0x000122000c1e1900 */
[----:B------:R-:W-:Y:S01]  /*2c90*/  FADD R32, R34, -1 ;  /* 0xbf80000022207421 */ /* 0x000fe20000000000 */
[----:B0-----:R-:W-:-:S04]  /*2ca0*/  IADD3 R16, P0, PT, R16, 0x40, RZ ;  /* 0x0000004010107810 */ /* 0x001fc80007f1e0ff */
[----:B------:R-:W-:Y:S01]  /*2cb0*/  IADD3.X R17, PT, PT, RZ, R17, RZ, P0, !PT ;  /* 0x00000011ff117210 */ /* 0x000fe200007fe4ff */
[C---:B--2---:R-:W-:Y:S01]  /*2cc0*/  FMUL R33, R25.reuse, R36 ;  /* 0x0000002419217220 */ /* 0x044fe20000400000 */
[----:B---3--:R-:W-:-:S03]  /*2cd0*/  FMUL R34, R25, R35 ;  /* 0x0000002319227220 */ /* 0x008fc60000400000 */
[-C--:B-----5:R-:W-:Y:S01]  /*2ce0*/  FFMA R14, R14, R32.reuse, R33 ;  /* 0x000000200e0e7223 */ /* 0x0a0fe20000000021 */
[-C--:B------:R-:W-:Y:S01]  /*2cf0*/  FMUL R25, R25, R32.reuse ;  /* 0x0000002019197220 */ /* 0x080fe20000400000 */
[----:B------:R-:W-:Y:S01]  /*2d00*/  FFMA R21, R21, R32, R34 ;  /* 0x0000002015157223 */ /* 0x000fe20000000022 */
[----:B------:R-:W-:Y:S02]  /*2d10*/  FADD R32, R32, -1 ;  /* 0xbf80000020207421 */ /* 0x000fe40000000000 */
[C---:B----4-:R-:W-:Y:S01]  /*2d20*/  FMUL R31, R25.reuse, R31 ;  /* 0x0000001f191f7220 */ /* 0x050fe20000400000 */
[C---:B------:R-:W-:Y:S01]  /*2d30*/  FMUL R30, R25.reuse, R30 ;  /* 0x0000001e191e7220 */ /* 0x040fe20000400000 */
[-C--:B------:R-:W-:Y:S02]  /*2d40*/  FMUL R25, R25, R32.reuse ;  /* 0x0000002019197220 */ /* 0x080fe40000400000 */
        /* <DEDUP_REMOVED lines=9> */
[----:B------:R-:W-:Y:S02]  /*2de0*/  FMUL R29, R25, R29 ;  /* 0x0000001d191d7220 */ /* 0x000fe40000400000 */
[----:B------:R-:W-:Y:S01]  /*2df0*/  FADD R31, R23, -1 ;  /* 0xbf800000171f7421 */ /* 0x000fe20000000000 */
[C---:B------:R-:W-:Y:S01]  /*2e00*/  FMUL R21, R25.reuse, R28 ;  /* 0x0000001c19157220 */ /* 0x040fe20000400000 */
[-C--:B------:R-:W-:Y:S01]  /*2e10*/  FMUL R25, R25, R23.reuse ;  /* 0x0000001719197220 */ /* 0x080fe20000400000 */
[-C--:B------:R-:W-:Y:S02]  /*2e20*/  FFMA R14, R14, R23.reuse, R29 ;  /* 0x000000170e0e7223 */ /* 0x080fe4000000001d */
[----:B------:R-:W-:Y:S01]  /*2e30*/  FFMA R2, R2, R23, R21 ;  /* 0x0000001702027223 */ /* 0x000fe20000000015 */
[C---:B------:R-:W-:Y:S01]  /*2e40*/  FMUL R27, R25.reuse, R27 ;  /* 0x0000001b191b7220 */ /* 0x040fe20000400000 */
[-C--:B------:R-:W-:Y:S01]  /*2e50*/  FMUL R21, R25, R31.reuse ;  /* 0x0000001f19157220 */ /* 0x080fe20000400000 */
[----:B------:R-:W-:Y:S01]  /*2e60*/  FADD R23, R31, -1 ;  /* 0xbf8000001f177421 */ /* 0x000fe20000000000 */
[----:B------:R-:W-:Y:S01]  /*2e70*/  FMUL R25, R25, R24 ;  /* 0x0000001819197220 */ /* 0x000fe20000400000 */
[----:B------:R-:W-:Y:S01]  /*2e80*/  FFMA R14, R14, R31, R27 ;  /* 0x0000001f0e0e7223 */ /* 0x000fe2000000001b */
[----:B------:R-:W-:-:S02]  /*2e90*/  FMUL R27, R21, R26 ;  /* 0x0000001a151b7220 */ /* 0x000fc40000400000 */
[----:B------:R-:W-:Y:S01]  /*2ea0*/  FFMA R2, R2, R31, R25 ;  /* 0x0000001f02027223 */ /* 0x000fe20000000019 */
[C---:B------:R-:W-:Y:S01]  /*2eb0*/  FMUL R25, R21.reuse, R23 ;  /* 0x0000001715197220 */ /* 0x040fe20000400000 */
[----:B------:R-:W-:Y:S01]  /*2ec0*/  FMUL R19, R21, R19 ;  /* 0x0000001315137220 */ /* 0x000fe20000400000 */
[----:B------:R-:W-:Y:S01]  /*2ed0*/  FADD R21, R23, -1 ;  /* 0xbf80000017157421 */ /* 0x000fe20000000000 */
[-C--:B------:R-:W-:Y:S02]  /*2ee0*/  FFMA R14, R14, R23.reuse, R27 ;  /* 0x000000170e0e7223 */ /* 0x080fe4000000001b */
[----:B------:R-:W-:Y:S01]  /*2ef0*/  FFMA R2, R2, R23, R19 ;  /* 0x0000001702027223 */ /* 0x000fe20000000013 */
[----:B------:R-:W-:Y:S01]  /*2f00*/  FMUL R27, R25, R4 ;  /* 0x00000004191b7220 */ /* 0x000fe20000400000 */
[----:B------:R-:W-:Y:S01]  /*2f10*/  FADD R34, R21, -1 ;  /* 0xbf80000015227421 */ /* 0x000fe20000000000 */
[C---:B------:R-:W-:Y:S01]  /*2f20*/  FMUL R19, R25.reuse, R22 ;  /* 0x0000001619137220 */ /* 0x040fe20000400000 */
[-C--:B------:R-:W-:Y:S01]  /*2f30*/  FMUL R25, R25, R21.reuse ;  /* 0x0000001519197220 */ /* 0x080fe20000400000 */
[----:B------:R-:W-:-:S02]  /*2f40*/  FFMA R27, R14, R21, R27 ;  /* 0x000000150e1b7223 */ /* 0x000fc4000000001b */
[----:B------:R-:W-:Y:S01]  /*2f50*/  FFMA R19, R2, R21, R19 ;  /* 0x0000001502137223 */ /* 0x000fe20000000013 */
[C---:B------:R-:W-:Y:S01]  /*2f60*/  FMUL R0, R25.reuse, R0 ;  /* 0x0000000019007220 */ /* 0x040fe20000400000 */
[----:B------:R-:W-:-:S03]  /*2f70*/  FMUL R14, R25, R3 ;  /* 0x00000003190e7220 */ /* 0x000fc60000400000 */
[-C--:B------:R-:W-:Y:S01]  /*2f80*/  FFMA R21, R19, R34.reuse, R0 ;  /* 0x0000002213157223 */ /* 0x080fe20000000000 */
[-C--:B------:R-:W-:Y:S01]  /*2f90*/  FMUL R25, R25, R34.reuse ;  /* 0x0000002219197220 */ /* 0x080fe20000400000 */
[----:B------:R-:W-:-:S07]  /*2fa0*/  FFMA R14, R27, R34, R14 ;  /* 0x000000221b0e7223 */ /* 0x000fce000000000e */
.L_x_55:
[----:B------:R-:W-:Y:S05]  /*2fb0*/  @!P1 BRA `(.L_x_56) ;  /* 0x0000000000889947 */ /* 0x000fea0003800000 */
[----:B------:R-:W2:Y:S04]  /*2fc0*/  LDG.E R24, desc[UR6][R16.64+0x8] ;  /* 0x0000080610187981 */ /* 0x000ea8000c1e1900 */
[----:B------:R-:W3:Y:S04]  /*2fd0*/  LDG.E R26, desc[UR6][R16.64+0xc] ;  /* 0x00000c06101a7981 */ /* 0x000ee8000c1e1900 */
[----:B------:R-:W4:Y:S04]  /*2fe0*/  LDG.E R28, desc[UR6][R16.64+0x10] ;  /* 0x00001006101c7981 */ /* 0x000f28000c1e1900 */
[----:B------:R-:W4:Y:S04]  /*2ff0*/  LDG.E R30, desc[UR6][R16.64+0x14] ;  /* 0x00001406101e7981 */ /* 0x000f28000c1e1900 */
[----:B------:R-:W4:Y:S04]  /*3000*/  LDG.E R4, desc[UR6][R16.64+0x18] ;  /* 0x0000180610047981 */ /* 0x000f28000c1e1900 */
[----:B------:R-:W4:Y:S04]  /*3010*/  LDG.E R3, desc[UR6][R16.64+0x1c] ;  /* 0x00001c0610037981 */ /* 0x000f28000c1e1900 */
[----:B------:R-:W4:Y:S04]  /*3020*/  LDG.E R0, desc[UR6][R16.64+0x24] ;  /* 0x0000240610007981 */ /* 0x000f28000c1e1900 */
[----:B------:R1:W4:Y:S01]  /*3030*/  LDG.E R2, desc[UR6][R16.64+0x20] ;  /* 0x0000200610027981 */ /* 0x000322000c1e1900 */
[----:B------:R-:W-:-:S04]  /*3040*/  FADD R22, R34, -1 ;  /* 0xbf80000022167421 */ /* 0x000fc80000000000 */
[----:B------:R-:W-:Y:S01]  /*3050*/  FMUL R23, R25, R22 ;  /* 0x0000001619177220 */ /* 0x000fe20000400000 */
[----:B-1----:R-:W-:-:S04]  /*3060*/  IADD3 R16, P0, PT, R16, 0x20, RZ ;  /* 0x0000002010107810 */ /* 0x002fc80007f1e0ff */
[----:B------:R-:W-:Y:S01]  /*3070*/  IADD3.X R17, PT, PT, RZ, R17, RZ, P0, !PT ;  /* 0x00000011ff117210 */ /* 0x000fe200007fe4ff */
[C---:B--2---:R-:W-:Y:S01]  /*3080*/  FMUL R19, R25.reuse, R24 ;  /* 0x0000001819137220 */ /* 0x044fe20000400000 */
[----:B------:R-:W-:Y:S01]  /*3090*/  FADD R24, R22, -1 ;  /* 0xbf80000016187421 */ /* 0x000fe20000000000 */
[----:B---3--:R-:W-:Y:S02]  /*30a0*/  FMUL R26, R25, R26 ;  /* 0x0000001a191a7220 */ /* 0x008fe40000400000 */
[----:B-----5:R-:W-:Y:S01]  /*30b0*/  FFMA R19, R14, R22, R19 ;  /* 0x000000160e137223 */ /* 0x020fe20000000013 */
[C---:B------:R-:W-:Y:S01]  /*30c0*/  FMUL R14, R23.reuse, R24 ;  /* 0x00000018170e7220 */ /* 0x040fe20000400000 */
[----:B------:R-:W-:Y:S01]  /*30d0*/  FADD R34, R24, -1 ;  /* 0xbf80000018227421 */ /* 0x000fe20000000000 */
[----:B----4-:R-:W-:Y:S01]  /*30e0*/  FMUL R28, R23, R28 ;  /* 0x0000001c171c7220 */ /* 0x010fe20000400000 */
[----:B------:R-:W-:Y:S02]  /*30f0*/  FFMA R26, R21, R22, R26 ;  /* 0x00000016151a7223 */ /* 0x000fe4000000001a */
[C---:B------:R-:W-:Y:S01]  /*3100*/  FMUL R25, R14.reuse, R34 ;  /* 0x000000220e197220 */ /* 0x040fe20000400000 */
[----:B------:R-:W-:Y:S01]  /*3110*/  FMUL R23, R23, R30 ;  /* 0x0000001e17177220 */ /* 0x000fe20000400000 */
[----:B------:R-:W-:Y:S01]  /*3120*/  FFMA R19, R19, R24, R28 ;  /* 0x0000001813137223 */ /* 0x000fe2000000001c */
[----:B------:R-:W-:-:S02]  /*3130*/  FMUL R4, R14, R4 ;  /* 0x000000040e047220 */ /* 0x000fc40000400000 */
[----:B------:R-:W-:Y:S01]  /*3140*/  FFMA R23, R26, R24, R23 ;  /* 0x000000181a177223 */ /* 0x000fe20000000017 */
[----:B------:R-:W-:Y:S01]  /*3150*/  FMUL R22, R14, R3 ;  /* 0x000000030e167220 */ /* 0x000fe20000400000 */
[----:B------:R-:W-:-:S03]  /*3160*/  FFMA R19, R19, R34, R4 ;  /* 0x0000002213137223 */ /* 0x000fc60000000004 */
[----:B------:R-:W-:Y:S01]  /*3170*/  FFMA R23, R23, R34, R22 ;  /* 0x0000002217177223 */ /* 0x000fe20000000016 */
[----:B------:R-:W-:Y:S01]  /*3180*/  FADD R34, R34, -1 ;  /* 0xbf80000022227421 */ /* 0x000fe20000000000 */
[C---:B------:R-:W-:Y:S01]  /*3190*/  FMUL R0, R25.reuse, R0 ;  /* 0x0000000019007220 */ /* 0x040fe20000400000 */
[C---:B------:R-:W-:Y:S02]  /*31a0*/  FMUL R2, R25.reuse, R2 ;  /* 0x0000000219027220 */ /* 0x040fe40000400000 */
[-C--:B------:R-:W-:Y:S01]  /*31b0*/  FMUL R25, R25, R34.reuse ;  /* 0x0000002219197220 */ /* 0x080fe20000400000 */
[-C--:B------:R-:W-:Y:S01]  /*31c0*/  FFMA R21, R23, R34.reuse, R0 ;  /* 0x0000002217157223 */ /* 0x080fe20000000000 */
[----:B------:R-:W-:-:S07]  /*31d0*/  FFMA R14, R19, R34, R2 ;  /* 0x00000022130e7223 */ /* 0x000fce0000000002 */
.L_x_56:
[----:B------:R-:W-:Y:S01]  /*31e0*/  IADD3 R19, P0, PT, R16, 0xc, RZ ;  /* 0x0000000c10137810 */ /* 0x000fe20007f1e0ff */
[----:B------:R-:W-:Y:S01]  /*31f0*/  BSSY.RECONVERGENT B3, `(.L_x_52) ;  /* 0x0000012000037945 */ /* 0x000fe20003800200 */
[----:B------:R-:W-:Y:S02]  /*3200*/  MOV R0, UR4 ;  /* 0x0000000400007c02 */ /* 0x000fe40008000f00 */
[----:B------:R-:W-:-:S09]  /*3210*/  IADD3.X R4, PT, PT, RZ, R17, RZ, P0, !PT ;  /* 0x00000011ff047210 */ /* 0x000fd200007fe4ff */
.L_x_57:
[----:B------:R-:W-:Y:S02]  /*3220*/  MOV R2, R19 ;  /* 0x0000001300027202 */ /* 0x000fe40000000f00 */
[----:B------:R-:W-:-:S05]  /*3230*/  MOV R3, R4 ;  /* 0x0000000400037202 */ /* 0x000fca0000000f00 */
[----:B------:R-:W2:Y:S04]  /*3240*/  LDG.E R4, desc[UR6][R2.64+-0x4] ;  /* 0xfffffc0602047981 */ /* 0x000ea8000c1e1900 */
[----:B------:R-:W3:Y:S01]  /*3250*/  LDG.E R16, desc[UR6][R2.64] ;  /* 0x0000000602107981 */ /* 0x000ee2000c1e1900 */
[----:B------:R-:W-:Y:S01]  /*3260*/  IADD3 R0, PT, PT, R0, 0x1, RZ ;  /* 0x0000000100007810 */ /* 0x000fe20007ffe0ff */
[----:B------:R-:W-:Y:S01]  /*3270*/  FADD R34, R34, -1 ;  /* 0xbf80000022227421 */ /* 0x000fe20000000000 */
[----:B------:R-:W-:Y:S02]  /*3280*/  IADD3 R19, P1, PT, R2, 0x8, RZ ;  /* 0x0000000802137810 */ /* 0x000fe40007f3e0ff */
[----:B------:R-:W-:Y:S01]  /*3290*/  ISETP.NE.AND P0, PT, R0, 0x1, PT ;  /* 0x000000010000780c */ /* 0x000fe20003f05270 */
[----:B--2---:R-:W-:Y:S01]  /*32a0*/  FMUL R17, R4, R25 ;  /* 0x0000001904117220 */ /* 0x004fe20000400000 */
[----:B------:R-:W-:Y:S01]  /*32b0*/  IADD3.X R4, PT, PT, RZ, R3, RZ, P1, !PT ;  /* 0x00000003ff047210 */ /* 0x000fe20000ffe4ff */
[----:B---3--:R-:W-:-:S02]  /*32c0*/  FMUL R16, R16, R25 ;  /* 0x0000001910107220 */ /* 0x008fc40000400000 */
[C---:B-----5:R-:W-:Y:S01]  /*32d0*/  FFMA R14, R34.reuse, R14, R17 ;  /* 0x0000000e220e7223 */ /* 0x060fe20000000011 */
[C---:B------:R-:W-:Y:S01]  /*32e0*/  FMUL R25, R34.reuse, R25 ;  /* 0x0000001922197220 */ /* 0x040fe20000400000 */
[----:B------:R-:W-:-:S06]  /*32f0*/  FFMA R21, R34, R21, R16 ;  /* 0x0000001522157223 */ /* 0x000fcc0000000010 */
[----:B------:R-:W-:Y:S05]  /*3300*/  @P0 BRA `(.L_x_57) ;  /* 0xfffffffc00c40947 */ /* 0x000fea000383ffff */
[----:B------:R-:W-:Y:S05]  /*3310*/  BSYNC.RECONVERGENT B3 ;  /* 0x0000000000037941 */ /* 0x000fea0003800200 */
.L_x_52:
[----:B------:R-:W-:Y:S01]  /*3320*/  IADD3 R0, PT, PT, R25, 0x1800000, RZ ;  /* 0x0180000019007810 */ /* 0x000fe20007ffe0ff */
[----:B------:R-:W-:Y:S03]  /*3330*/  BSSY.RECONVERGENT B3, `(.L_x_58) ;  /* 0x000000d000037945 */ /* 0x000fe60003800200 */
[----:B------:R-:W-:-:S04]  /*3340*/  LOP3.LUT R0, R0, 0x7f800000, RZ, 0xc0, !PT ;  /* 0x7f80000000007812 */ /* 0x000fc800078ec0ff */
[----:B------:R-:W-:-:S13]  /*3350*/  ISETP.GT.U32.AND P0, PT, R0, 0x1ffffff, PT ;  /* 0x01ffffff0000780c */ /* 0x000fda0003f04070 */
[----:B------:R-:W-:Y:S05]  /*3360*/  @P0 BRA `(.L_x_59) ;  /* 0x0000000000140947 */ /* 0x000fea0003800000 */
[----:B------:R-:W-:Y:S02]  /*3370*/  MOV R0, R25 ;  /* 0x0000001900007202 */ /* 0x000fe40000000f00 */
[----:B------:R-:W-:-:S07]  /*3380*/  MOV R22, 0x33a0 ;  /* 0x000033a000167802 */ /* 0x000fce0000000f00 */
[----:B0----5:R-:W-:Y:S05]  /*3390*/  CALL.REL.NOINC `($__internal_0_$__cuda_sm20_rcp_rn_f32_slowpath) ;  /* 0x0000001c00807944 */ /* 0x021fea0003c00000 */
[----:B------:R-:W-:Y:S01]  /*33a0*/  MOV R0, R24 ;  /* 0x0000001800007202 */ /* 0x000fe20000000f00 */
[----:B------:R-:W-:Y:S06]  /*33b0*/  BRA `(.L_x_60) ;  /* 0x0000000000107947 */ /* 0x000fec0003800000 */
.L_x_59:
[----:B------:R-:W1:Y:S02]  /*33c0*/  MUFU.RCP R0, R25 ;  /* 0x0000001900007308 */ /* 0x000e640000001000 */
[----:B-1----:R-:W-:-:S04]  /*33d0*/  FFMA R2, R0, R25, -1 ;  /* 0xbf80000000027423 */ /* 0x002fc80000000019 */
[----:B------:R-:W-:-:S04]  /*33e0*/  FADD.FTZ R3, -R2, -RZ ;  /* 0x800000ff02037221 */ /* 0x000fc80000010100 */
[----:B------:R-:W-:-:S07]  /*33f0*/  FFMA R0, R0, R3, R0 ;  /* 0x0000000300007223 */ /* 0x000fce0000000000 */
.L_x_60:
[----:B------:R-:W-:Y:S05]  /*3400*/  BSYNC.RECONVERGENT B3 ;  /* 0x0000000000037941 */ /* 0x000fea0003800200 */
.L_x_58:
[----:B------:R-:W-:Y:S01]  /*3410*/  FMUL R23, R20, 6.2831854820251464844 ;  /* 0x40c90fdb14177820 */ /* 0x000fe20000400000 */
[----:B------:R-:W-:Y:S01]  /*3420*/  BSSY.RECONVERGENT B3, `(.L_x_61) ;  /* 0x000003f000037945 */ /* 0x000fe20003800200 */
[C---:B-----5:R-:W-:Y:S01]  /*3430*/  FMUL R19, R0.reuse, R14 ;  /* 0x0000000e00137220 */ /* 0x060fe20000400000 */
[----:B------:R-:W-:Y:S01]  /*3440*/  FMUL R21, R0, R21 ;  /* 0x0000001500157220 */ /* 0x000fe20000400000 */
[C---:B------:R-:W-:Y:S01]  /*3450*/  FMUL R2, R23.reuse, 0.63661974668502807617 ;  /* 0x3f22f98317027820 */ /* 0x040fe20000400000 */
[----:B------:R-:W-:-:S05]  /*3460*/  FSETP.GE.AND P0, PT, |R23|, 105615, PT ;  /* 0x47ce47801700780b */ /* 0x000fca0003f06200 */
[----:B------:R-:W1:Y:S02]  /*3470*/  F2I.NTZ R2, R2 ;  /* 0x0000000200027305 */ /* 0x000e640000203100 */
[----:B-1----:R-:W-:-:S05]  /*3480*/  I2FP.F32.S32 R4, R2 ;  /* 0x0000000200047245 */ /* 0x002fca0000201400 */
[----:B------:R-:W-:-:S04]  /*3490*/  FFMA R3, R4, -1.5707962512969970703, R23 ;  /* 0xbfc90fda04037823 */ /* 0x000fc80000000017 */
[----:B------:R-:W-:-:S04]  /*34a0*/  FFMA R3, R4, -7.5497894158615963534e-08, R3 ;  /* 0xb3a2216804037823 */ /* 0x000fc80000000003 */
[----:B------:R-:W-:Y:S01]  /*34b0*/  FFMA R0, R4, -5.3903029534742383927e-15, R3 ;  /* 0xa7c234c504007823 */ /* 0x000fe20000000003 */
[----:B------:R-:W-:Y:S06]  /*34c0*/  @!P0 BRA `(.L_x_62) ;  /* 0x0000000000d08947 */ /* 0x000fec0003800000 */
[----:B------:R-:W-:-:S13]  /*34d0*/  FSETP.NEU.AND P0, PT, |R23|, +INF , PT ;  /* 0x7f8000001700780b */ /* 0x000fda0003f0d200 */
[----:B------:R-:W-:Y:S01]  /*34e0*/  @!P0 FMUL R0, RZ, R23 ;  /* 0x00000017ff008220 */ /* 0x000fe20000400000 */
[----:B------:R-:W-:Y:S01]  /*34f0*/  @!P0 MOV R2, RZ ;  /* 0x000000ff00028202 */ /* 0x000fe20000000f00 */
[----:B------:R-:W-:Y:S06]  /*3500*/  @!P0 BRA `(.L_x_62) ;  /* 0x0000000000c08947 */ /* 0x000fec0003800000 */
[----:B------:R-:W1:Y:S01]  /*3510*/  LDCU.64 UR4, c[0x4][URZ] ;  /* 0x01000000ff0477ac */ /* 0x000e620008000a00 */
[----:B------:R-:W-:Y:S01]  /*3520*/  SHF.L.U32 R2, R23, 0x8, RZ ;  /* 0x0000000817027819 */ /* 0x000fe200000006ff */
[----:B------:R-:W-:Y:S01]  /*3530*/  HFMA2 R14, -RZ, RZ, 0, 0 ;  /* 0x00000000ff0e7431 */ /* 0x000fe200000001ff */
[----:B------:R-:W-:Y:S01]  /*3540*/  BSSY.RECONVERGENT B4, `(.L_x_63) ;  /* 0x0000012000047945 */ /* 0x000fe20003800200 */
[----:B------:R-:W-:Y:S01]  /*3550*/  HFMA2 R4, -RZ, RZ, 0, 0 ;  /* 0x00000000ff047431 */ /* 0x000fe200000001ff */
[----:B------:R-:W-:Y:S02]  /*3560*/  MOV R27, RZ ;  /* 0x000000ff001b7202 */ /* 0x000fe40000000f00 */
[----:B------:R-:W-:Y:S02]  /*3570*/  MOV R0, R1 ;  /* 0x0000000100007202 */ /* 0x000fe40000000f00 */
[----:B0-----:R-:W-:Y:S02]  /*3580*/  LOP3.LUT R29, R2, 0x80000000, RZ, 0xfc, !PT ;  /* 0x80000000021d7812 */ /* 0x001fe400078efcff */
[----:B-1----:R-:W-:-:S02]  /*3590*/  MOV R16, UR4 ;  /* 0x0000000400107c02 */ /* 0x002fc40008000f00 */
[----:B------:R-:W-:-:S07]  /*35a0*/  MOV R17, UR5 ;  /* 0x0000000500117c02 */ /* 0x000fce0008000f00 */
.L_x_64:
[----:B------:R0:W2:Y:S01]  /*35b0*/  LDG.E.CONSTANT R2, desc[UR6][R16.64] ;  /* 0x0000000610027981 */ /* 0x0000a2000c1e9900 */
[----:B------:R-:W-:-:S04]  /*35c0*/  IADD3 R4, PT, PT, R4, 0x1, RZ ;  /* 0x0000000104047810 */ /* 0x000fc80007ffe0ff */
[----:B------:R-:W-:Y:S02]  /*35d0*/  ISETP.NE.AND P0, PT, R4, 0x6, PT ;  /* 0x000000060400780c */ /* 0x000fe40003f05270 */
[----:B0-----:R-:W-:-:S04]  /*35e0*/  IADD3 R16, P2, PT, R16, 0x4, RZ ;  /* 0x0000000410107810 */ /* 0x001fc80007f5e0ff */
[----:B------:R-:W-:Y:S01]  /*35f0*/  IADD3.X R17, PT, PT, RZ, R17, RZ, P2, !PT ;  /* 0x00000011ff117210 */ /* 0x000fe200017fe4ff */
[----:B--2---:R-:W-:-:S03]  /*3600*/  IMAD.WIDE.U32 R2, R2, R29, RZ ;  /* 0x0000001d02027225 */ /* 0x004fc600078e00ff */
[----:B------:R-:W-:-:S04]  /*3610*/  IADD3 R25, P1, PT, R2, R14, RZ ;  /* 0x0000000e02197210 */ /* 0x000fc80007f3e0ff */
[----:B------:R-:W-:Y:S01]  /*3620*/  IADD3.X R14, PT, PT, R3, R27, RZ, P1, !PT ;  /* 0x0000001b030e7210 */ /* 0x000fe20000ffe4ff */
[----:B------:R0:W-:Y:S02]  /*3630*/  STL [R0], R25 ;  /* 0x0000001900007387 */ /* 0x0001e40000100800 */
[----:B0-----:R-:W-:Y:S01]  /*3640*/  IADD3 R0, PT, PT, R0, 0x4, RZ ;  /* 0x0000000400007810 */ /* 0x001fe20007ffe0ff */
[----:B------:R-:W-:Y:S06]  /*3650*/  @P0 BRA `(.L_x_64) ;  /* 0xfffffffc00d40947 */ /* 0x000fec000383ffff */
[----:B------:R-:W-:Y:S05]  /*3660*/  BSYNC.RECONVERGENT B4 ;  /* 0x0000000000047941 */ /* 0x000fea0003800200 */
.L_x_63:
[----:B------:R-:W-:Y:S01]  /*3670*/  SHF.R.U32.HI R0, RZ, 0x17, R23 ;  /* 0x00000017ff007819 */ /* 0x000fe20000011617 */
[----:B------:R1:W-:Y:S03]  /*3680*/  STL [R1+0x18], R14 ;  /* 0x0000180e01007387 */ /* 0x0003e60000100800 */
[C---:B------:R-:W-:Y:S02]  /*3690*/  IADD3 R2, PT, PT, R0.reuse, -0x80, RZ ;  /* 0xffffff8000027810 */ /* 0x040fe40007ffe0ff */
[----:B------:R-:W-:Y:S02]  /*36a0*/  LOP3.LUT P0, R4, R0, 0x1f, RZ, 0xc0, !PT ;  /* 0x0000001f00047812 */ /* 0x000fe4000780c0ff */
[----:B------:R-:W-:-:S05]  /*36b0*/  SHF.R.U32.HI R0, RZ, 0x5, R2 ;  /* 0x00000005ff007819 */ /* 0x000fca0000011602 */
[----:B------:R-:W-:-:S05]  /*36c0*/  IMAD R20, R0, -0x4, R1 ;  /* 0xfffffffc00147824 */ /* 0x000fca00078e0201 */
[----:B------:R-:W2:Y:S04]  /*36d0*/  LDL R0, [R20+0x18] ;  /* 0x0000180014007983 */ /* 0x000ea80000100800 */
[----:B------:R-:W2:Y:S04]  /*36e0*/  LDL R3, [R20+0x14] ;  /* 0x0000140014037983 */ /* 0x000ea80000100800 */
[----:B------:R-:W3:Y:S01]  /*36f0*/  @P0 LDL R2, [R20+0x10] ;  /* 0x0000100014020983 */ /* 0x000ee20000100800 */
[----:B------:R-:W-:Y:S01]  /*3700*/  UMOV UR4, 0x54442d19 ;  /* 0x54442d1900047882 */ /* 0x000fe20000000000 */
[----:B------:R-:W-:Y:S01]  /*3710*/  UMOV UR5, 0x3bf921fb ;  /* 0x3bf921fb00057882 */ /* 0x000fe20000000000 */
[----:B--2---:R-:W-:-:S02]  /*3720*/  @P0 SHF.L.W.U32.HI R0, R3, R4, R0 ;  /* 0x0000000403000219 */ /* 0x004fc40000010e00 */
[----:B---3--:R-:W-:-:S04]  /*3730*/  @P0 SHF.L.W.U32.HI R3, R2, R4, R3 ;  /* 0x0000000402030219 */ /* 0x008fc80000010e03 */
[C---:B------:R-:W-:Y:S02]  /*3740*/  SHF.L.W.U32.HI R2, R3.reuse, 0x2, R0 ;  /* 0x0000000203027819 */ /* 0x040fe40000010e00 */
[----:B------:R-:W-:Y:S02]  /*3750*/  SHF.L.U32 R3, R3, 0x2, RZ ;  /* 0x0000000203037819 */ /* 0x000fe400000006ff */
[----:B------:R-:W-:Y:S02]  /*3760*/  SHF.R.S32.HI R4, RZ, 0x1f, R2 ;  /* 0x0000001fff047819 */ /* 0x000fe40000011402 */
[----:B------:R-:W-:Y:S02]  /*3770*/  LOP3.LUT R23, R2, R23, RZ, 0x3c, !PT ;  /* 0x0000001702177212 */ /* 0x000fe400078e3cff */
[C---:B------:R-:W-:Y:S02]  /*3780*/  LOP3.LUT R16, R4.reuse, R3, RZ, 0x3c, !PT ;  /* 0x0000000304107212 */ /* 0x040fe400078e3cff */
[----:B------:R-:W-:-:S02]  /*3790*/  LOP3.LUT R17, R4, R2, RZ, 0x3c, !PT ;  /* 0x0000000204117212 */ /* 0x000fc400078e3cff */
[----:B------:R-:W-:Y:S02]  /*37a0*/  ISETP.GE.AND P0, PT, R23, RZ, PT ;  /* 0x000000ff1700720c */ /* 0x000fe40003f06270 */
[----:B------:R-:W-:Y:S02]  /*37b0*/  SHF.R.U32.HI R3, RZ, 0x1e, R0 ;  /* 0x0000001eff037819 */ /* 0x000fe40000011600 */
[----:B------:R-:W0:Y:S02]  /*37c0*/  I2F.F64.S64 R16, R16 ;  /* 0x0000001000107312 */ /* 0x000e240000301c00 */
[----:B------:R-:W-:Y:S01]  /*37d0*/  LEA.HI R2, R2, R3, RZ, 0x1 ;  /* 0x0000000302027211 */ /* 0x000fe200078f08ff */
[----:B0-----:R-:W-:-:S10]  /*37e0*/  DMUL R24, R16, UR4 ;  /* 0x0000000410187c28 */ /* 0x001fd40008000000 */
[----:B------:R-:W0:Y:S02]  /*37f0*/  F2F.F32.F64 R24, R24 ;  /* 0x0000001800187310 */ /* 0x000e240000301000 */
[----:B01----:R-:W-:-:S07]  /*3800*/  FSEL R0, -R24, R24, !P0 ;  /* 0x0000001818007208 */ /* 0x003fce0004000100 */
.L_x_62:
[----:B------:R-:W-:Y:S05]  /*3810*/  BSYNC.RECONVERGENT B3 ;  /* 0x0000000000037941 */ /* 0x000fea0003800200 */
.L_x_61:
[----:B------:R-:W1:Y:S01]  /*3820*/  FRND.FLOOR R3, -R18 ;  /* 0x8000001200037307 */ /* 0x000e620000205000 */
[----:B------:R-:W-:Y:S01]  /*3830*/  HFMA2 R22, -RZ, RZ, 0.66259765625, 2.662109375 ;  /* 0x394d4153ff167431 */ /* 0x000fe200000001ff */
[----:B------:R-:W-:Y:S01]  /*3840*/  MOV R20, 0x37cbac00 ;  /* 0x37cbac0000147802 */ /* 0x000fe20000000f00 */
[----:B------:R-:W-:Y:S01]  /*3850*/  FMUL R17, R0, R0 ;  /* 0x0000000000117220 */ /* 0x000fe20000400000 */
[----:B------:R-:W-:Y:S01]  /*3860*/  LOP3.LUT R16, R2, 0x1, RZ, 0xc0, !PT ;  /* 0x0000000102107812 */ /* 0x000fe200078ec0ff */
[----:B------:R-:W-:Y:S02]  /*3870*/  BSSY.RECONVERGENT B3, `(.L_x_65) ;  /* 0x0000059000037945 */ /* 0x000fe40003800200 */
[C---:B------:R-:W-:Y:S01]  /*3880*/  FFMA R4, R17.reuse, R20, -0.0013887860113754868507 ;  /* 0xbab607ed11047423 */ /* 0x040fe20000000014 */
[C---:B------:R-:W-:Y:S01]  /*3890*/  FFMA R25, R17.reuse, R0, RZ ;  /* 0x0000000011197223 */ /* 0x040fe200000000ff */
[----:B------:R-:W-:Y:S01]  /*38a0*/  ISETP.NE.U32.AND P0, PT, R16, 0x1, PT ;  /* 0x000000011000780c */ /* 0x000fe20003f05070 */
[C---:B------:R-:W-:Y:S01]  /*38b0*/  FFMA R14, R17.reuse, -R22, 0.0083327032625675201416 ;  /* 0x3c0885e4110e7423 */ /* 0x040fe20000000816 */
[----:B------:R-:W-:Y:S01]  /*38c0*/  FFMA R4, R17, R4, 0.041666727513074874878 ;  /* 0x3d2aaabb11047423 */ /* 0x000fe20000000004 */
[----:B-1----:R-:W-:-:S02]  /*38d0*/  FADD R3, -R18, -R3 ;  /* 0x8000000312037221 */ /* 0x002fc40000000100 */
[C---:B------:R-:W-:Y:S01]  /*38e0*/  FFMA R14, R17.reuse, R14, -0.16666662693023681641 ;  /* 0xbe2aaaa8110e7423 */ /* 0x040fe2000000000e */
[----:B------:R-:W-:Y:S01]  /*38f0*/  FFMA R4, R17, R4, -0.4999999701976776123 ;  /* 0xbeffffff11047423 */ /* 0x000fe20000000004 */
[----:B------:R-:W-:Y:S02]  /*3900*/  FMUL R23, R3, 6.2831854820251464844 ;  /* 0x40c90fdb03177820 */ /* 0x000fe40000400000 */
[----:B------:R-:W-:Y:S01]  /*3910*/  FFMA R25, R25, R14, R0 ;  /* 0x0000000e19197223 */ /* 0x000fe20000000000 */
[----:B------:R-:W-:Y:S01]  /*3920*/  FFMA R4, R17, R4, 1 ;  /* 0x3f80000011047423 */ /* 0x000fe20000000004 */
[----:B------:R-:W-:Y:S01]  /*3930*/  IADD3 R0, PT, PT, R2, 0x1, RZ ;  /* 0x0000000102007810 */ /* 0x000fe20007ffe0ff */
[----:B------:R-:W-:-:S03]  /*3940*/  FMUL R3, R23, 0.63661974668502807617 ;  /* 0x3f22f98317037820 */ /* 0x000fc60000400000 */
[----:B------:R-:W-:Y:S02]  /*3950*/  LOP3.LUT P1, RZ, R0, 0x2, RZ, 0xc0, !PT ;  /* 0x0000000200ff7812 */ /* 0x000fe4000782c0ff */
[----:B------:R-:W-:Y:S01]  /*3960*/  FSEL R0, R25, R4, !P0 ;  /* 0x0000000419007208 */ /* 0x000fe20004000000 */
[----:B------:R-:W1:Y:S01]  /*3970*/  F2I.NTZ R3, R3 ;  /* 0x0000000300037305 */ /* 0x000e620000203100 */
[----:B------:R-:W-:Y:S02]  /*3980*/  FSEL R4, R4, R25, !P0 ;  /* 0x0000001904047208 */ /* 0x000fe40004000000 */
[----:B------:R-:W-:Y:S02]  /*3990*/  FSETP.GE.AND P0, PT, |R23|, 105615, PT ;  /* 0x47ce47801700780b */ /* 0x000fe40003f06200 */
[----:B------:R-:W-:Y:S02]  /*39a0*/  FSEL R0, R0, -R0, !P1 ;  /* 0x8000000000007208 */ /* 0x000fe40004800000 */
[----:B------:R-:W-:-:S03]  /*39b0*/  LOP3.LUT P1, RZ, R2, 0x2, RZ, 0xc0, !PT ;  /* 0x0000000202ff7812 */ /* 0x000fc6000782c0ff */
[----:B------:R-:W-:Y:S01]  /*39c0*/  FADD R0, R0, -1 ;  /* 0xbf80000000007421 */ /* 0x000fe20000000000 */
[----:B------:R-:W-:-:S03]  /*39d0*/  FSEL R4, R4, -R4, !P1 ;  /* 0x8000000404047208 */ /* 0x000fc60004800000 */
[-C--:B------:R-:W-:Y:S01]  /*39e0*/  FMUL R2, R21, R0.reuse ;  /* 0x0000000015027220 */ /* 0x080fe20000400000 */
[----:B-1----:R-:W-:Y:S01]  /*39f0*/  I2FP.F32.S32 R16, R3 ;  /* 0x0000000300107245 */ /* 0x002fe20000201400 */
[C---:B------:R-:W-:Y:S02]  /*3a00*/  FMUL R14, R19.reuse, R0 ;  /* 0x00000000130e7220 */ /* 0x040fe40000400000 */
[-C--:B------:R-:W-:Y:S02]  /*3a10*/  FFMA R19, R19, R4.reuse, -R2 ;  /* 0x0000000413137223 */ /* 0x080fe40000000802 */
[----:B------:R-:W-:Y:S01]  /*3a20*/  FFMA R17, R16, -1.5707962512969970703, R23 ;  /* 0xbfc90fda10117823 */ /* 0x000fe20000000017 */
[----:B------:R-:W-:-:S03]  /*3a30*/  FFMA R21, R21, R4, R14 ;  /* 0x0000000415157223 */ /* 0x000fc6000000000e */
        /* <DEDUP_REMOVED lines=11> */
[----:B------:R-:W-:Y:S02]  /*3af0*/  MOV R14, RZ ;  /* 0x000000ff000e7202 */ /* 0x000fe40000000f00 */
[----:B------:R-:W-:Y:S02]  /*3b00*/  MOV R4, RZ ;  /* 0x000000ff00047202 */ /* 0x000fe40000000f00 */
[----:B------:R-:W-:Y:S02]  /*3b10*/  MOV R0, R1 ;  /* 0x0000000100007202 */ /* 0x000fe40000000f00 */
[----:B0-----:R-:W-:-:S02]  /*3b20*/  LOP3.LUT R29, R2, 0x80000000, RZ, 0xfc, !PT ;  /* 0x80000000021d7812 */ /* 0x001fc400078efcff */
[----:B-1----:R-:W-:Y:S02]  /*3b30*/  MOV R16, UR4 ;  /* 0x0000000400107c02 */ /* 0x002fe40008000f00 */
[----:B------:R-:W-:-:S07]  /*3b40*/  MOV R17, UR5 ;  /* 0x0000000500117c02 */ /* 0x000fce0008000f00 */
.L_x_68:
        /* <DEDUP_REMOVED lines=12> */
.L_x_67:
[----:B------:R-:W-:Y:S01]  /*3c10*/  SHF.R.U32.HI R4, RZ, 0x17, R23 ;  /* 0x00000017ff047819 */ /* 0x000fe20000011617 */
[----:B------:R1:W-:Y:S03]  /*3c20*/  STL [R1+0x18], R14 ;  /* 0x0000180e01007387 */ /* 0x0003e60000100800 */
[C---:B------:R-:W-:Y:S02]  /*3c30*/  LOP3.LUT R0, R4.reuse, 0xe0, RZ, 0xc0, !PT ;  /* 0x000000e004007812 */ /* 0x040fe400078ec0ff */
[----:B------:R-:W-:Y:S02]  /*3c40*/  LOP3.LUT P0, RZ, R4, 0x1f, RZ, 0xc0, !PT ;  /* 0x0000001f04ff7812 */ /* 0x000fe4000780c0ff */
[----:B------:R-:W-:-:S04]  /*3c50*/  IADD3 R0, PT, PT, R0, -0x80, RZ ;  /* 0xffffff8000007810 */ /* 0x000fc80007ffe0ff */
[----:B------:R-:W-:-:S05]  /*3c60*/  SHF.R.U32.HI R0, RZ, 0x5, R0 ;  /* 0x00000005ff007819 */ /* 0x000fca0000011600 */
[----:B------:R-:W-:-:S05]  /*3c70*/  IMAD R18, R0, -0x4, R1 ;  /* 0xfffffffc00127824 */ /* 0x000fca00078e0201 */
[----:B------:R-:W2:Y:S04]  /*3c80*/  LDL R0, [R18+0x18] ;  /* 0x0000180012007983 */ /* 0x000ea80000100800 */
[----:B------:R-:W2:Y:S04]  /*3c90*/  LDL R3, [R18+0x14] ;  /* 0x0000140012037983 */ /* 0x000ea80000100800 */
[----:B------:R-:W3:Y:S01]  /*3ca0*/  @P0 LDL R2, [R18+0x10] ;  /* 0x0000100012020983 */ /* 0x000ee20000100800 */
[----:B------:R-:W-:Y:S01]  /*3cb0*/  LOP3.LUT R4, R4, 0x1f, RZ, 0xc0, !PT ;  /* 0x0000001f04047812 */ /* 0x000fe200078ec0ff */
[----:B------:R-:W-:Y:S01]  /*3cc0*/  UMOV UR4, 0x54442d19 ;  /* 0x54442d1900047882 */ /* 0x000fe20000000000 */
[----:B------:R-:W-:-:S02]  /*3cd0*/  UMOV UR5, 0x3bf921fb ;  /* 0x3bf921fb00057882 */ /* 0x000fc40000000000 */
[-C--:B--2---:R-:W-:Y:S02]  /*3ce0*/  @P0 SHF.L.W.U32.HI R0, R3, R4.reuse, R0 ;  /* 0x0000000403000219 */ /* 0x084fe40000010e00 */
[----:B---3--:R-:W-:Y:S02]  /*3cf0*/  @P0 SHF.L.W.U32.HI R3, R2, R4, R3 ;  /* 0x0000000402030219 */ /* 0x008fe40000010e03 */
[----:B------:R-:W-:Y:S02]  /*3d00*/  ISETP.GE.AND P0, PT, R23, RZ, PT ;  /* 0x000000ff1700720c */ /* 0x000fe40003f06270 */
[C---:B------:R-:W-:Y:S02]  /*3d10*/  SHF.L.W.U32.HI R2, R3.reuse, 0x2, R0 ;  /* 0x0000000203027819 */ /* 0x040fe40000010e00 */
[----:B------:R-:W-:Y:S02]  /*3d20*/  SHF.L.U32 R3, R3, 0x2, RZ ;  /* 0x0000000203037819 */ /* 0x000fe400000006ff */
[----:B------:R-:W-:-:S02]  /*3d30*/  SHF.R.S32.HI R4, RZ, 0x1f, R2 ;  /* 0x0000001fff047819 */ /* 0x000fc40000011402 */
[----:B------:R-:W-:Y:S02]  /*3d40*/  LOP3.LUT R23, R2, R23, RZ, 0x3c, !PT ;  /* 0x0000001702177212 */ /* 0x000fe400078e3cff */
[C---:B------:R-:W-:Y:S02]  /*3d50*/  LOP3.LUT R16, R4.reuse, R3, RZ, 0x3c, !PT ;  /* 0x0000000304107212 */ /* 0x040fe400078e3cff */
[----:B------:R-:W-:Y:S02]  /*3d60*/  LOP3.LUT R17, R4, R2, RZ, 0x3c, !PT ;  /* 0x0000000204117212 */ /* 0x000fe400078e3cff */
[----:B------:R-:W-:Y:S02]  /*3d70*/  SHF.R.U32.HI R3, RZ, 0x1e, R0 ;  /* 0x0000001eff037819 */ /* 0x000fe40000011600 */
[----:B------:R-:W-:Y:S02]  /*3d80*/  ISETP.GE.AND P1, PT, R23, RZ, PT ;  /* 0x000000ff1700720c */ /* 0x000fe40003f26270 */
[----:B------:R-:W0:Y:S01]  /*3d90*/  I2F.F64.S64 R16, R16 ;  /* 0x0000001000107312 */ /* 0x000e220000301c00 */
[----:B------:R-:W-:-:S04]  /*3da0*/  LEA.HI R3, R2, R3, RZ, 0x1 ;  /* 0x0000000302037211 */ /* 0x000fc800078f08ff */
[----:B------:R-:W-:-:S04]  /*3db0*/  IADD3 R0, PT, PT, -R3, RZ, RZ ;  /* 0x000000ff03007210 */ /* 0x000fc80007ffe1ff */
[----:B------:R-:W-:Y:S01]  /*3dc0*/  @!P0 MOV R3, R0 ;  /* 0x0000000000038202 */ /* 0x000fe20000000f00 */
[----:B0-----:R-:W-:-:S10]  /*3dd0*/  DMUL R24, R16, UR4 ;  /* 0x0000000410187c28 */ /* 0x001fd40008000000 */
[----:B------:R-:W0:Y:S02]  /*3de0*/  F2F.F32.F64 R24, R24 ;  /* 0x0000001800187310 */ /* 0x000e240000301000 */
[----:B01----:R-:W-:-:S07]  /*3df0*/  FSEL R0, -R24, R24, !P1 ;  /* 0x0000001818007208 */ /* 0x003fce0004800100 */
.L_x_66:
[----:B------:R-:W-:Y:S05]  /*3e00*/  BSYNC.RECONVERGENT B3 ;  /* 0x0000000000037941 */ /* 0x000fea0003800200 */
.L_x_65:
[----:B------:R-:W-:Y:S01]  /*3e10*/  FMUL R17, R0, R0 ;  /* 0x0000000000117220 */ /* 0x000fe20000400000 */
[C---:B------:R-:W-:Y:S02]  /*3e20*/  LOP3.LUT R2, R3.reuse, 0x1, RZ, 0xc0, !PT ;  /* 0x0000000103027812 */ /* 0x040fe400078ec0ff */
[----:B------:R-:W-:Y:S01]  /*3e30*/  LOP3.LUT P1, RZ, R3, 0x2, RZ, 0xc0, !PT ;  /* 0x0000000203ff7812 */ /* 0x000fe2000782c0ff */
[C---:B------:R-:W-:Y:S01]  /*3e40*/  FFMA R20, R17.reuse, R20, -0.0013887860113754868507 ;  /* 0xbab607ed11147423 */ /* 0x040fe20000000014 */
[C---:B------:R-:W-:Y:S01]  /*3e50*/  FFMA R22, R17.reuse, -R22, 0.0083327032625675201416 ;  /* 0x3c0885e411167423 */ /* 0x040fe20000000816 */
[C---:B------:R-:W-:Y:S01]  /*3e60*/  FFMA R23, R17.reuse, R0, RZ ;  /* 0x0000000011177223 */ /* 0x040fe200000000ff */
[----:B------:R-:W-:Y:S01]  /*3e70*/  ISETP.NE.U32.AND P0, PT, R2, 0x1, PT ;  /* 0x000000010200780c */ /* 0x000fe20003f05070 */
[C---:B------:R-:W-:Y:S01]  /*3e80*/  FFMA R20, R17.reuse, R20, 0.041666727513074874878 ;  /* 0x3d2aaabb11147423 */ /* 0x040fe20000000014 */
[----:B------:R-:W-:-:S03]  /*3e90*/  FFMA R22, R17, R22, -0.16666662693023681641 ;  /* 0xbe2aaaa811167423 */ /* 0x000fc60000000016 */
[----:B------:R-:W-:Y:S01]  /*3ea0*/  FFMA R20, R17, R20, -0.4999999701976776123 ;  /* 0xbeffffff11147423 */ /* 0x000fe20000000014 */
[----:B------:R-:W-:Y:S01]  /*3eb0*/  FFMA R23, R23, R22, R0 ;  /* 0x0000001617177223 */ /* 0x000fe20000000000 */
[----:B------:R-:W-:Y:S02]  /*3ec0*/  IADD3 R0, PT, PT, R3, 0x1, RZ ;  /* 0x0000000103007810 */ /* 0x000fe40007ffe0ff */
[----:B------:R-:W-:Y:S02]  /*3ed0*/  FFMA R20, R17, R20, 1 ;  /* 0x3f80000011147423 */ /* 0x000fe40000000014 */
[----:B------:R-:W-:-:S03]  /*3ee0*/  LOP3.LUT P2, RZ, R0, 0x2, RZ, 0xc0, !PT ;  /* 0x0000000200ff7812 */ /* 0x000fc6000784c0ff */
[----:B------:R-:W-:Y:S02]  /*3ef0*/  FSEL R0, R20, R23, !P0 ;  /* 0x0000001714007208 */ /* 0x000fe40004000000 */
[----:B------:R-:W-:Y:S02]  /*3f00*/  FSEL R20, R23, R20, !P0 ;  /* 0x0000001417147208 */ /* 0x000fe40004000000 */
[----:B------:R-:W-:Y:S02]  /*3f10*/  FSEL R2, R0, -R0, !P1 ;  /* 0x8000000000027208 */ /* 0x000fe40004800000 */
[----:B------:R-:W-:Y:S01]  /*3f20*/  FSEL R0, R20, -R20, !P2 ;  /* 0x8000001414007208 */ /* 0x000fe20005000000 */
[----:B------:R-:W-:Y:S06]  /*3f30*/  BRA `(.L_x_69) ;  /* 0x0000000400887947 */ /* 0x000fec0003800000 */
.L_x_51:
[----:B------:R-:W1:Y:S01]  /*3f40*/  FRND.FLOOR R3, -R18 ;  /* 0x8000001200037307 */ /* 0x000e620000205000 */
[----:B------:R-:W-:Y:S01]  /*3f50*/  BSSY.RECONVERGENT B3, `(.L_x_70) ;  /* 0x0000044000037945 */ /* 0x000fe20003800200 */
[----:B-1----:R-:W-:-:S04]  /*3f60*/  FADD R3, -R18, -R3 ;  /* 0x8000000312037221 */ /* 0x002fc80000000100 */
[----:B------:R-:W-:-:S04]  /*3f70*/  FMUL R21, R3, 6.2831854820251464844 ;  /* 0x40c90fdb03157820 */ /* 0x000fc80000400000 */
        /* <DEDUP_REMOVED lines=19> */
[----:B------:R-:W-:Y:S02]  /*40b0*/  LOP3.LUT R27, R2, 0x80000000, RZ, 0xfc, !PT ;  /* 0x80000000021b7812 */ /* 0x000fe400078efcff */
[----:B-1----:R-:W-:-:S02]  /*40c0*/  MOV R18, UR4 ;  /* 0x0000000400127c02 */ /* 0x002fc40008000f00 */
[----:B------:R-:W-:-:S07]  /*40d0*/  MOV R19, UR5 ;  /* 0x0000000500137c02 */ /* 0x000fce0008000f00 */
.L_x_73:
[----:B------:R1:W2:Y:S01]  /*40e0*/  LDG.E.CONSTANT R2, desc[UR6][R18.64] ;  /* 0x0000000612027981 */ /* 0x0002a2000c1e9900 */
[----:B------:R-:W-:-:S04]  /*40f0*/  IADD3 R4, PT, PT, R4, 0x1, RZ ;  /* 0x0000000104047810 */ /* 0x000fc80007ffe0ff */
[----:B------:R-:W-:Y:S02]  /*4100*/  ISETP.NE.AND P0, PT, R4, 0x6, PT ;  /* 0x000000060400780c */ /* 0x000fe40003f05270 */
[----:B-1----:R-:W-:-:S04]  /*4110*/  IADD3 R18, P2, PT, R18, 0x4, RZ ;  /* 0x0000000412127810 */ /* 0x002fc80007f5e0ff */
[----:B------:R-:W-:Y:S01]  /*4120*/  IADD3.X R19, PT, PT, RZ, R19, RZ, P2, !PT ;  /* 0x00000013ff137210 */ /* 0x000fe200017fe4ff */
[----:B--2---:R-:W-:-:S03]  /*4130*/  IMAD.WIDE.U32 R2, R2, R27, RZ ;  /* 0x0000001b02027225 */ /* 0x004fc600078e00ff */
[----:B------:R-:W-:-:S04]  /*4140*/  IADD3 R23, P1, PT, R2, R14, RZ ;  /* 0x0000000e02177210 */ /* 0x000fc80007f3e0ff */
[----:B------:R-:W-:Y:S01]  /*4150*/  IADD3.X R14, PT, PT, R3, R25, RZ, P1, !PT ;  /* 0x00000019030e7210 */ /* 0x000fe20000ffe4ff */
[----:B------:R1:W-:Y:S02]  /*4160*/  STL [R0], R23 ;  /* 0x0000001700007387 */ /* 0x0003e40000100800 */
[----:B-1----:R-:W-:Y:S01]  /*4170*/  IADD3 R0, PT, PT, R0, 0x4, RZ ;  /* 0x0000000400007810 */ /* 0x002fe20007ffe0ff */
[----:B------:R-:W-:Y:S06]  /*4180*/  @P0 BRA `(.L_x_73) ;  /* 0xfffffffc00d40947 */ /* 0x000fec000383ffff */
[----:B------:R-:W-:Y:S05]  /*4190*/  BSYNC.RECONVERGENT B4 ;  /* 0x0000000000047941 */ /* 0x000fea0003800200 */
.L_x_72:
        /* <DEDUP_REMOVED lines=24> */
[----:B------:R-:W2:Y:S01]  /*4320*/  I2F.F64.S64 R18, R18 ;  /* 0x0000001200127312 */ /* 0x000ea20000301c00 */
[----:B------:R-:W-:-:S04]  /*4330*/  LEA.HI R2, R2, R3, RZ, 0x1 ;  /* 0x0000000302027211 */ /* 0x000fc800078f08ff */
[----:B------:R-:W-:-:S04]  /*4340*/  IADD3 R0, PT, PT, -R2, RZ, RZ ;  /* 0x000000ff02007210 */ /* 0x000fc80007ffe1ff */
[----:B------:R-:W-:Y:S01]  /*4350*/  @!P0 MOV R2, R0 ;  /* 0x0000000000028202 */ /* 0x000fe20000000f00 */
[----:B--2---:R-:W-:-:S10]  /*4360*/  DMUL R24, R18, UR4 ;  /* 0x0000000412187c28 */ /* 0x004fd40008000000 */
[----:B------:R-:W2:Y:S02]  /*4370*/  F2F.F32.F64 R24, R24 ;  /* 0x0000001800187310 */ /* 0x000ea40000301000 */
[----:B-12---:R-:W-:-:S07]  /*4380*/  FSEL R0, -R24, R24, !P1 ;  /* 0x0000001818007208 */ /* 0x006fce0004800100 */
.L_x_71:
[----:B------:R-:W-:Y:S05]  /*4390*/  BSYNC.RECONVERGENT B3 ;  /* 0x0000000000037941 */ /* 0x000fea0003800200 */
.L_x_70:
[----:B------:R-:W-:Y:S02]  /*43a0*/  FSETP.GTU.AND P0, PT, R20, 0.00019999999494757503271, PT ;  /* 0x3951b7171400780b */ /* 0x000fe40003f0c000 */
[----:B------:R-:W-:-:S11]  /*43b0*/  IADD3 R3, PT, PT, R22, -0x1, RZ ;  /* 0xffffffff16037810 */ /* 0x000fd60007ffe0ff */
[----:B------:R-:W-:-:S05]  /*43c0*/  @P0 IADD3 R3, PT, PT, R22, RZ, RZ ;  /* 0x000000ff16030210 */ /* 0x000fca0007ffe0ff */
[----:B------:R-:W-:-:S05]  /*43d0*/  IMAD.WIDE.U32 R16, R3, 0x8, R16 ;  /* 0x0000000803107825 */ /* 0x000fca00078e0010 */
[----:B------:R-:W2:Y:S04]  /*43e0*/  LDG.E R20, desc[UR6][R16.64] ;  /* 0x0000000610147981 */ /* 0x000ea8000c1e1900 */
[----:B------:R-:W3:Y:S01]  /*43f0*/  LDG.E R21, desc[UR6][R16.64+0x4] ;  /* 0x0000040610157981 */ /* 0x000ee2000c1e1900 */
[----:B------:R-:W-:Y:S02]  /*4400*/  HFMA2 R4, -RZ, RZ, 0.487060546875, -0.0625 ;  /* 0x37cbac00ff047431 */ /* 0x000fe400000001ff */
[-C--:B------:R-:W-:Y:S01]  /*4410*/  FMUL R3, R0, R0.reuse ;  /* 0x0000000000037220 */ /* 0x080fe20000400000 */
[----:B------:R-:W-:Y:S02]  /*4420*/  MOV R14, 0x394d4153 ;  /* 0x394d4153000e7802 */ /* 0x000fe40000000f00 */
[C---:B------:R-:W-:Y:S01]  /*4430*/  LOP3.LUT R18, R2.reuse, 0x1, RZ, 0xc0, !PT ;  /* 0x0000000102127812 */ /* 0x040fe200078ec0ff */
[C---:B------:R-:W-:Y:S01]  /*4440*/  FFMA R19, R3.reuse, R0, RZ ;  /* 0x0000000003137223 */ /* 0x040fe200000000ff */
[----:B------:R-:W-:Y:S01]  /*4450*/  LOP3.LUT P1, RZ, R2, 0x2, RZ, 0xc0, !PT ;  /* 0x0000000202ff7812 */ /* 0x000fe2000782c0ff */
[C---:B------:R-:W-:Y:S01]  /*4460*/  FFMA R14, R3.reuse, -R14, 0.0083327032625675201416 ;  /* 0x3c0885e4030e7423 */ /* 0x040fe2000000080e */
[----:B------:R-:W-:Y:S01]  /*4470*/  ISETP.NE.U32.AND P0, PT, R18, 0x1, PT ;  /* 0x000000011200780c */ /* 0x000fe20003f05070 */
[----:B------:R-:W-:-:S02]  /*4480*/  FFMA R4, R3, R4, -0.0013887860113754868507 ;  /* 0xbab607ed03047423 */ /* 0x000fc40000000004 */
[C---:B------:R-:W-:Y:S02]  /*4490*/  FFMA R14, R3.reuse, R14, -0.16666662693023681641 ;  /* 0xbe2aaaa8030e7423 */ /* 0x040fe4000000000e */
[----:B------:R-:W-:Y:S02]  /*44a0*/  FFMA R4, R3, R4, 0.041666727513074874878 ;  /* 0x3d2aaabb03047423 */ /* 0x000fe40000000004 */
[----:B------:R-:W-:Y:S01]  /*44b0*/  FFMA R19, R19, R14, R0 ;  /* 0x0000000e13137223 */ /* 0x000fe20000000000 */
[----:B------:R-:W-:Y:S01]  /*44c0*/  IADD3 R0, PT, PT, R2, 0x1, RZ ;  /* 0x0000000102007810 */ /* 0x000fe20007ffe0ff */
[----:B------:R-:W-:-:S03]  /*44d0*/  FFMA R4, R3, R4, -0.4999999701976776123 ;  /* 0xbeffffff03047423 */ /* 0x000fc60000000004 */
[----:B------:R-:W-:Y:S01]  /*44e0*/  LOP3.LUT P2, RZ, R0, 0x2, RZ, 0xc0, !PT ;  /* 0x0000000200ff7812 */ /* 0x000fe2000784c0ff */
[----:B------:R-:W-:-:S05]  /*44f0*/  FFMA R4, R3, R4, 1 ;  /* 0x3f80000003047423 */ /* 0x000fca0000000004 */
[----:B------:R-:W-:Y:S02]  /*4500*/  FSEL R2, R4, R19, !P0 ;  /* 0x0000001304027208 */ /* 0x000fe40004000000 */
[----:B------:R-:W-:Y:S02]  /*4510*/  FSEL R0, R19, R4, !P0 ;  /* 0x0000000413007208 */ /* 0x000fe40004000000 */
[----:B------:R-:W-:Y:S02]  /*4520*/  FSEL R2, R2, -R2, !P1 ;  /* 0x8000000202027208 */ /* 0x000fe40004800000 */
[----:B------:R-:W-:Y:S01]  /*4530*/  FSEL R0, R0, -R0, !P2 ;  /* 0x8000000000007208 */ /* 0x000fe20005000000 */
[----:B--2---:R-:W-:Y:S01]  /*4540*/  FMUL R19, R20, 6.2831854820251464844 ;  /* 0x40c90fdb14137820 */ /* 0x004fe20000400000 */
[----:B---3--:R-:W-:-:S07]  /*4550*/  FMUL R21, R21, 6.2831854820251464844 ;  /* 0x40c90fdb15157820 */ /* 0x008fce0000400000 */
.L_x_69:
[----:B------:R-:W-:Y:S05]  /*4560*/  BSYNC.RECONVERGENT B2 ;  /* 0x0000000000027941 */ /* 0x000fea0003800200 */
.L_x_50:
[----:B------:R-:W2:Y:S04]  /*4570*/  LDG.E R7, desc[UR6][R6.64] ;  /* 0x0000000606077981 */ /* 0x000ea8000c1e1900 */
[----:B------:R-:W3:Y:S01]  /*4580*/  LDG.E R9, desc[UR6][R8.64] ;  /* 0x0000000608097981 */ /* 0x000ee2000c1e1900 */
[-C--:B------:R-:W-:Y:S01]  /*4590*/  FMUL R3, R2, R21.reuse ;  /* 0x0000001502037220 */ /* 0x080fe20000400000 */
[----:B------:R-:W-:-:S03]  /*45a0*/  FMUL R21, R0, R21 ;  /* 0x0000001500157220 */ /* 0x000fc60000400000 */
[-C--:B------:R-:W-:Y:S01]  /*45b0*/  FFMA R0, R0, R19.reuse, -R3 ;  /* 0x0000001300007223 */ /* 0x080fe20000000803 */
[----:B------:R-:W-:-:S03]  /*45c0*/  FFMA R2, R2, R19, R21 ;  /* 0x0000001302027223 */ /* 0x000fc60000000015 */
[-C--:B--2---:R-:W-:Y:S01]  /*45d0*/  FFMA R14, R0, R7.reuse, RZ ;  /* 0x00000007000e7223 */ /* 0x084fe200000000ff */
[----:B------:R-:W-:Y:S01]  /*45e0*/  FFMA R16, R2, R7, RZ ;  /* 0x0000000702107223 */ /* 0x000fe200000000ff */
[-C--:B---3--:R-:W-:Y:S01]  /*45f0*/  FFMA R0, R0, R9.reuse, RZ ;  /* 0x0000000900007223 */ /* 0x088fe200000000ff */
[----:B------:R-:W-:-:S07]  /*4600*/  FFMA R4, R2, R9, RZ ;  /* 0x0000000902047223 */ /* 0x000fce00000000ff */
.L_x_3:
[----:B------:R-:W-:Y:S05]  /*4610*/  BSYNC.RECONVERGENT B1 ;  /* 0x0000000000017941 */ /* 0x000fea0003800200 */
.L_x_0:
[----:B------:R-:W-:Y:S05]  /*4620*/  WARPSYNC.ALL ;  /* 0x0000000000007948 */ /* 0x000fea0003800000 */
[----:B------:R-:W-:Y:S01]  /*4630*/  BAR.SYNC.DEFER_BLOCKING 0x0 ;  /* 0x0000000000007b1d */ /* 0x000fe20000010000 */
[C---:B------:R-:W-:Y:S02]  /*4640*/  ISETP.GT.U32.AND P1, PT, R10.reuse, 0x1f, PT ;  /* 0x0000001f0a00780c */ /* 0x040fe40003f24070 */
[C---:B------:R-:W-:Y:S02]  /*4650*/  LOP3.LUT P0, RZ, R10.reuse, R5, RZ, 0xfc, !PT ;  /* 0x000000050aff7212 */ /* 0x040fe4000780fcff */
[C---:B------:R-:W-:Y:S01]  /*4660*/  ISETP.GT.U32.AND P2, PT, R10.reuse, 0xf, PT ;  /* 0x0000000f0a00780c */ /* 0x040fe20003f44070 */
[----:B------:R-:W-:Y:S01]  /*4670*/  BSSY.RECONVERGENT B1, `(.L_x_74) ;  /* 0x000001b000017945 */ /* 0x000fe20003800200 */
[----:B------:R-:W-:-:S02]  /*4680*/  ISETP.GT.U32.AND P3, PT, R10, 0x7, PT ;  /* 0x000000070a00780c */ /* 0x000fc40003f64070 */
[C---:B------:R-:W-:Y:S02]  /*4690*/  ISETP.GT.U32.AND P4, PT, R10.reuse, 0x3, PT ;  /* 0x000000030a00780c */ /* 0x040fe40003f84070 */
[C---:B------:R-:W-:Y:S02]  /*46a0*/  ISETP.GT.U32.AND P5, PT, R10.reuse, 0x1, PT ;  /* 0x000000010a00780c */ /* 0x040fe40003fa4070 */
[----:B------:R-:W-:Y:S01]  /*46b0*/  ISETP.NE.AND P6, PT, R10, RZ, PT ;  /* 0x000000ff0a00720c */ /* 0x000fe20003fc5270 */
[----:B------:R1:W-:Y:S04]  /*46c0*/  STS [R13+0x4], R14 ;  /* 0x0000040e0d007388 */ /* 0x0003e80000000800 */
[----:B------:R1:W-:Y:S04]  /*46d0*/  STS [R13+0x8], R16 ;  /* 0x000008100d007388 */ /* 0x0003e80000000800 */
[----:B------:R1:W-:Y:S04]  /*46e0*/  STS [R13+0xc], R0 ;  /* 0x00000c000d007388 */ /* 0x0003e80000000800 */
[----:B------:R1:W-:Y:S01]  /*46f0*/  STS [R13+0x10], R4 ;  /* 0x000010040d007388 */ /* 0x0003e20000000800 */
[----:B------:R-:W-:Y:S06]  /*4700*/  BAR.SYNC.DEFER_BLOCKING 0x0 ;  /* 0x0000000000007b1d */ /* 0x000fec0000010000 */
[----:B------:R-:W-:Y:S05]  /*4710*/  @P1 BRA `(.L_x_75) ;  /* 0x0000000000401947 */ /* 0x000fea0003800000 */
[----:B-1----:R-:W-:Y:S04]  /*4720*/  LDS R0, [R13+0x284] ;  /* 0x000284000d007984 */ /* 0x002fe80000000800 */
[----:B------:R-:W1:Y:S04]  /*4730*/  LDS R3, [R13+0x4] ;  /* 0x000004000d037984 */ /* 0x000e680000000800 */
[----:B------:R-:W-:Y:S04]  /*4740*/  LDS R2, [R13+0x288] ;  /* 0x000288000d027984 */ /* 0x000fe80000000800 */
[----:B------:R-:W2:Y:S04]  /*4750*/  LDS R5, [R13+0x8] ;  /* 0x000008000d057984 */ /* 0x000ea80000000800 */
[----:B------:R-:W-:Y:S04]  /*4760*/  LDS R4, [R13+0x28c] ;  /* 0x00028c000d047984 */ /* 0x000fe80000000800 */
[----:B------:R-:W3:Y:S04]  /*4770*/  LDS R7, [R13+0xc] ;  /* 0x00000c000d077984 */ /* 0x000ee80000000800 */
[----:B------:R-:W-:Y:S04]  /*4780*/  LDS R6, [R13+0x290] ;  /* 0x000290000d067984 */ /* 0x000fe80000000800 */
[----:B------:R-:W4:Y:S01]  /*4790*/  LDS R9, [R13+0x10] ;  /* 0x000010000d097984 */ /* 0x000f220000000800 */
[----:B-1----:R-:W-:-:S05]  /*47a0*/  FADD R0, R0, R3 ;  /* 0x0000000300007221 */ /* 0x002fca0000000000 */
[----:B------:R1:W-:Y:S01]  /*47b0*/  STS [R13+0x4], R0 ;  /* 0x000004000d007388 */ /* 0x0003e20000000800 */
[----:B--2---:R-:W-:-:S05]  /*47c0*/  FADD R2, R2, R5 ;  /* 0x0000000502027221 */ /* 0x004fca0000000000 */
[----:B------:R1:W-:Y:S01]  /*47d0*/  STS [R13+0x8], R2 ;  /* 0x000008020d007388 */ /* 0x0003e20000000800 */
[----:B---3--:R-:W-:-:S05]  /*47e0*/  FADD R4, R4, R7 ;  /* 0x0000000704047221 */ /* 0x008fca0000000000 */
[----:B------:R1:W-:Y:S01]  /*47f0*/  STS [R13+0xc], R4 ;  /* 0x00000c040d007388 */ /* 0x0003e20000000800 */
[----:B----4-:R-:W-:-:S05]  /*4800*/  FADD R6, R6, R9 ;  /* 0x0000000906067221 */ /* 0x010fca0000000000 */
[----:B------:R1:W-:Y:S02]  /*4810*/  STS [R13+0x10], R6 ;  /* 0x000010060d007388 */ /* 0x0003e40000000800 */
.L_x_75:
[----:B------:R-:W-:Y:S05]  /*4820*/  BSYNC.RECONVERGENT B1 ;  /* 0x0000000000017941 */ /* 0x000fea0003800200 */
.L_x_74:
[----:B------:R-:W-:Y:S06]  /*4830*/  BAR.SYNC.DEFER_BLOCKING 0x0 ;  /* 0x0000000000007b1d */ /* 0x000fec0000010000 */
[----:B------:R-:W-:Y:S04]  /*4840*/  BSSY.RECONVERGENT B1, `(.L_x_76) ;  /* 0x0000012000017945 */ /* 0x000fe80003800200 */
        /* <DEDUP_REMOVED lines=17> */
.L_x_77:
[----:B------:R-:W-:Y:S05]  /*4960*/  BSYNC.RECONVERGENT B1 ;  /* 0x0000000000017941 */ /* 0x000fea0003800200 */
.L_x_76:
        /* <DEDUP_REMOVED lines=19> */
.L_x_79:
[----:B------:R-:W-:Y:S05]  /*4aa0*/  BSYNC.RECONVERGENT B1 ;  /* 0x0000000000017941 */ /* 0x000fea0003800200 */
.L_x_78:
        /* <DEDUP_REMOVED lines=19> */
.L_x_81:
[----:B------:R-:W-:Y:S05]  /*4be0*/  BSYNC.RECONVERGENT B1 ;  /* 0x0000000000017941 */ /* 0x000fea0003800200 */
.L_x_80:
        /* <DEDUP_REMOVED lines=19> */
.L_x_83:
[----:B------:R-:W-:Y:S05]  /*4d20*/  BSYNC.RECONVERGENT B1 ;  /* 0x0000000000017941 */ /* 0x000fea0003800200 */
.L_x_82:
        /* <DEDUP_REMOVED lines=19> */
.L_x_85:
[----:B------:R-:W-:Y:S05]  /*4e60*/  BSYNC.RECONVERGENT B1 ;  /* 0x0000000000017941 */ /* 0x000fea0003800200 */
.L_x_84:
[----:B------:R-:W-:Y:S06]  /*4e70*/  BAR.SYNC.DEFER_BLOCKING 0x0 ;  /* 0x0000000000007b1d */ /* 0x000fec0000010000 */
[----:B------:R-:W-:Y:S05]  /*4e80*/  @P0 EXIT ;  /* 0x000000000000094d */ /* 0x000fea0003800000 */
[----:B-1----:R-:W0:Y:S08]  /*4e90*/  LDC.64 R4, c[0x0][0x438] ;  /* 0x00010e00ff047b82 */ /* 0x002e300000000a00 */
[----:B------:R-:W1:Y:S08]  /*4ea0*/  LDC.64 R2, c[0x0][0x440] ;  /* 0x00011000ff027b82 */ /* 0x000e700000000a00 */
[----:B------:R-:W2:Y:S08]  /*4eb0*/  LDC.64 R20, c[0x0][0x448] ;  /* 0x00011200ff147b82 */ /* 0x000eb00000000a00 */
[----:B------:R-:W3:Y:S01]  /*4ec0*/  LDC.64 R14, c[0x0][0x450] ;  /* 0x00011400ff0e7b82 */ /* 0x000ee20000000a00 */
[----:B0-----:R-:W-:-:S05]  /*4ed0*/  IMAD.WIDE.U32 R4, R11, 0x4, R4 ;  /* 0x000000040b047825 */ /* 0x001fca00078e0004 */
[----:B------:R-:W4:Y:S01]  /*4ee0*/  LDG.E R0, desc[UR6][R4.64] ;  /* 0x0000000604007981 */ /* 0x000f22000c1e1900 */
[C---:B-1----:R-:W-:Y:S01]  /*4ef0*/  IMAD.WIDE.U32 R2, R11.reuse, 0x4, R2 ;  /* 0x000000040b027825 */ /* 0x042fe200078e0002 */
[----:B------:R-:W0:Y:S04]  /*4f00*/  S2UR UR5, SR_CgaCtaId ;  /* 0x00000000000579c3 */ /* 0x000e280000008800 */
[----:B------:R1:W5:Y:S01]  /*4f10*/  LDG.E R8, desc[UR6][R2.64] ;  /* 0x0000000602087981 */ /* 0x000362000c1e1900 */
[C---:B--2---:R-:W-:Y:S01]  /*4f20*/  IMAD.WIDE.U32 R20, R11.reuse, 0x4, R20 ;  /* 0x000000040b147825 */ /* 0x044fe200078e0014 */
[----:B------:R-:W-:Y:S02]  /*4f30*/  UMOV UR4, 0x400 ;  /* 0x0000040000047882 */ /* 0x000fe40000000000 */
[----:B------:R-:W2:Y:S02]  /*4f40*/  LDC R24, c[0x0][0x388] ;  /* 0x0000e200ff187b82 */ /* 0x000ea40000000800 */
[----:B------:R-:W5:Y:S01]  /*4f50*/  LDG.E R9, desc[UR6][R20.64] ;  /* 0x0000000614097981 */ /* 0x000f62000c1e1900 */
[----:B---3--:R-:W-:-:S05]  /*4f60*/  IMAD.WIDE.U32 R14, R11, 0x4, R14 ;  /* 0x000000040b0e7825 */ /* 0x008fca00078e000e */
[----:B-1----:R-:W1:Y:S01]  /*4f70*/  LDC.64 R2, c[0x0][0x380] ;  /* 0x0000e000ff027b82 */ /* 0x002e620000000a00 */
[----:B------:R3:W5:Y:S01]  /*4f80*/  LDG.E R10, desc[UR6][R14.64] ;  /* 0x000000060e0a7981 */ /* 0x000762000c1e1900 */
[----:B0-----:R-:W-:-:S09]  /*4f90*/  ULEA UR4, UR5, UR4, 0x18 ;  /* 0x0000000405047291 */ /* 0x001fd2000f8ec0ff */
[----:B------:R-:W-:Y:S04]  /*4fa0*/  LDS R13, [UR4+0x510] ;  /* 0x00051004ff0d7984 */ /* 0x000fe80008000800 */
[----:B------:R-:W0:Y:S04]  /*4fb0*/  LDS R22, [UR4+0x10] ;  /* 0x00001004ff167984 */ /* 0x000e280008000800 */
[----:B------:R-:W-:Y:S04]  /*4fc0*/  LDS.128 R4, [UR4] ;  /* 0x00000004ff047984 */ /* 0x000fe80008000c00 */
[----:B------:R-:W2:Y:S01]  /*4fd0*/  LDS.128 R16, [UR4+0x500] ;  /* 0x00050004ff107984 */ /* 0x000ea20008000c00 */
[----:B0-----:R-:W-:-:S04]  /*4fe0*/  FADD R13, R13, R22 ;  /* 0x000000160d0d7221 */ /* 0x001fc80000000000 */
[----:B---3--:R-:W-:Y:S01]  /*4ff0*/  FMUL R15, R13, 0.15915493667125701904 ;  /* 0x3e22f9830d0f7820 */ /* 0x008fe20000400000 */
[----:B--2---:R-:W-:Y:S01]  /*5000*/  FADD R7, R19, R7 ;  /* 0x0000000713077221 */ /* 0x004fe20000000000 */
[----:B------:R-:W-:Y:S01]  /*5010*/  FADD R4, R18, R6 ;  /* 0x0000000612047221 */ /* 0x000fe20000000000 */
[----:B------:R-:W-:Y:S01]  /*5020*/  FADD R17, R17, R5 ;  /* 0x0000000511117221 */ /* 0x000fe20000000000 */
[----:B------:R-:W-:Y:S01]  /*5030*/  FMUL R14, R15, R15 ;  /* 0x0000000f0f0e7220 */ /* 0x000fe20000400000 */
[----:B------:R-:W-:Y:S01]  /*5040*/  FMUL R5, R7, 0.15915493667125701904 ;  /* 0x3e22f98307057820 */ /* 0x000fe20000400000 */
[----:B------:R-:W-:Y:S01]  /*5050*/  FMUL R4, R4, 0.15915493667125701904 ;  /* 0x3e22f98304047820 */ /* 0x000fe20000400000 */
[----:B------:R-:W-:Y:S02]  /*5060*/  FMUL R6, R17, 0.15915493667125701904 ;  /* 0x3e22f98311067820 */ /* 0x000fe40000400000 */
[----:B------:R-:W-:Y:S01]  /*5070*/  FFMA R13, R5, R5, R14 ;  /* 0x00000005050d7223 */ /* 0x000fe2000000000e */
[----:B------:R-:W-:Y:S01]  /*5080*/  FMUL R7, R4, R4 ;  /* 0x0000000404077220 */ /* 0x000fe20000400000 */
[----:B------:R-:W-:-:S02]  /*5090*/  IMAD R17, R11, R24, RZ ;  /* 0x000000180b117224 */ /* 0x000fc400078e02ff */
[----:B------:R-:W-:Y:S01]  /*50a0*/  FMUL R11, R4, R15 ;  /* 0x0000000f040b7220 */ /* 0x000fe20000400000 */
[C---:B------:R-:W-:Y:S02]  /*50b0*/  FFMA R7, R6.reuse, R6, R7 ;  /* 0x0000000606077223 */ /* 0x040fe40000000007 */
[----:B-1----:R-:W-:Y:S01]  /*50c0*/  IADD3 R2, P0, PT, R17, R2, RZ ;  /* 0x0000000211027210 */ /* 0x002fe20007f1e0ff */
[----:B------:R-:W-:-:S03]  /*50d0*/  FFMA R11, R6, R5, R11 ;  /* 0x00000005060b7223 */ /* 0x000fc6000000000b */
[----:B------:R-:W-:Y:S01]  /*50e0*/  IADD3.X R3, PT, PT, RZ, R3, RZ, P0, !PT ;  /* 0x00000003ff037210 */ /* 0x000fe200007fe4ff */
[----:B------:R-:W-:Y:S04]  /*50f0*/  STS.64 [UR4+0x8], R4 ;  /* 0x00000804ff007988 */ /* 0x000fe80008000a04 */
[----:B------:R-:W-:Y:S04]  /*5100*/  STS [UR4+0x4], R6 ;  /* 0x00000406ff007988 */ /* 0x000fe80008000804 */
[----:B------:R-:W-:Y:S01]  /*5110*/  STS [UR4+0x10], R15 ;  /* 0x0000100fff007988 */ /* 0x000fe20008000804 */
[----:B----4-:R-:W-:-:S04]  /*5120*/  FMUL R13, R0, R13 ;  /* 0x0000000d000d7220 */ /* 0x010fc80000400000 */
[----:B-----5:R-:W-:Y:S01]  /*5130*/  FFMA R7, R8, R7, R13 ;  /* 0x0000000708077223 */ /* 0x020fe2000000000d */
[----:B------:R-:W-:-:S04]  /*5140*/  FADD R0, R9, R9 ;  /* 0x0000000909007221 */ /* 0x000fc80000000000 */
[----:B------:R-:W-:Y:S01]  /*5150*/  FFMA R7, -R0, R11, R7 ;  /* 0x0000000b00077223 */ /* 0x000fe20000000107 */
[----:B------:R-:W-:-:S04]  /*5160*/  IMAD.WIDE.U32 R12, R12, 0x4, R2 ;  /* 0x000000040c0c7825 */ /* 0x000fc800078e0002 */
[----:B------:R-:W-:-:S05]  /*5170*/  FMUL R7, R10, R7 ;  /* 0x000000070a077220 */ /* 0x000fca0000400000 */
[----:B------:R-:W-:Y:S01]  /*5180*/  STG.E desc[UR6][R12.64], R7 ;  /* 0x000000070c007986 */ /* 0x000fe2000c101906 */
[----:B------:R-:W-:Y:S05]  /*5190*/  EXIT ;  /* 0x000000000000794d */ /* 0x000fea0003800000 */
        .weak           $__internal_0_$__cuda_sm20_rcp_rn_f32_slowpath
        .type           $__internal_0_$__cuda_sm20_rcp_rn_f32_slowpath,@function
        .size           $__internal_0_$__cuda_sm20_rcp_rn_f32_slowpath,(.L_x_91 - $__internal_0_$__cuda_sm20_rcp_rn_f32_slowpath)
$__internal_0_$__cuda_sm20_rcp_rn_f32_slowpath:
[----:B------:R-:W-:Y:S01]  /*51a0*/  SHF.L.U32 R2, R0, 0x1, RZ ;  /* 0x0000000100027819 */ /* 0x000fe200000006ff */
[----:B------:R-:W-:Y:S03]  /*51b0*/  BSSY.RECONVERGENT B4, `(.L_x_86) ;  /* 0x0000030000047945 */ /* 0x000fe60003800200 */
[----:B------:R-:W-:-:S04]  /*51c0*/  SHF.R.U32.HI R2, RZ, 0x18, R2 ;  /* 0x00000018ff027819 */ /* 0x000fc80000011602 */
[----:B------:R-:W-:-:S13]  /*51d0*/  ISETP.NE.U32.AND P0, PT, R2, RZ, PT ;  /* 0x000000ff0200720c */ /* 0x000fda0003f05070 */
[----:B------:R-:W-:Y:S05]  /*51e0*/  @P0 BRA `(.L_x_87) ;  /* 0x0000000000280947 */ /* 0x000fea0003800000 */
[----:B------:R-:W-:-:S04]  /*51f0*/  SHF.L.U32 R2, R0, 0x1, RZ ;  /* 0x0000000100027819 */ /* 0x000fc800000006ff */
[----:B------:R-:W-:-:S13]  /*5200*/  ISETP.NE.AND P0, PT, R2, RZ, PT ;  /* 0x000000ff0200720c */ /* 0x000fda0003f05270 */
[----:B------:R-:W-:Y:S01]  /*5210*/  @P0 FFMA R24, R0, 1.84467440737095516160e+19, RZ ;  /* 0x5f80000000180823 */ /* 0x000fe200000000ff */
[----:B------:R-:W-:Y:S08]  /*5220*/  @!P0 MUFU.RCP R3, R0 ;  /* 0x0000000000038308 */ /* 0x000ff00000001000 */
[----:B------:R-:W0:Y:S02]  /*5230*/  @P0 MUFU.RCP R25, R24 ;  /* 0x0000001800190308 */ /* 0x000e240000001000 */
[----:B0-----:R-:W-:-:S04]  /*5240*/  @P0 FFMA R2, R24, R25, -1 ;  /* 0xbf80000018020423 */ /* 0x001fc80000000019 */
[----:B------:R-:W-:-:S04]  /*5250*/  @P0 FADD.FTZ R2, -R2, -RZ ;  /* 0x800000ff02020221 */ /* 0x000fc80000010100 */
[----:B------:R-:W-:-:S04]  /*5260*/  @P0 FFMA R2, R25, R2, R25 ;  /* 0x0000000219020223 */ /* 0x000fc80000000019 */
[----:B------:R-:W-:Y:S01]  /*5270*/  @P0 FFMA R3, R2, 1.84467440737095516160e+19, RZ ;  /* 0x5f80000002030823 */ /* 0x000fe200000000ff */
[----:B------:R-:W-:Y:S06]  /*5280*/  BRA `(.L_x_88) ;  /* 0x0000000000887947 */ /* 0x000fec0003800000 */
.L_x_87:
[----:B------:R-:W-:-:S04]  /*5290*/  IADD3 R3, PT, PT, R2, -0xfd, RZ ;  /* 0xffffff0302037810 */ /* 0x000fc80007ffe0ff */
[----:B------:R-:W-:-:S13]  /*52a0*/  ISETP.GT.U32.AND P0, PT, R3, 0x1, PT ;  /* 0x000000010300780c */ /* 0x000fda0003f04070 */
[----:B------:R-:W-:Y:S05]  /*52b0*/  @P0 BRA `(.L_x_89) ;  /* 0x0000000000780947 */ /* 0x000fea0003800000 */
[----:B------:R-:W-:Y:S01]  /*52c0*/  LOP3.LUT R24, R0, 0x7fffff, RZ, 0xc0, !PT ;  /* 0x007fffff00187812 */ /* 0x000fe200078ec0ff */
[----:B------:R-:W-:-:S03]  /*52d0*/  HFMA2 R28, -RZ, RZ, 0, 1.78813934326171875e-07 ;  /* 0x00000003ff1c7431 */ /* 0x000fc600000001ff */
[----:B------:R-:W-:-:S04]  /*52e0*/  LOP3.LUT R24, R24, 0x3f800000, RZ, 0xfc, !PT ;  /* 0x3f80000018187812 */ /* 0x000fc800078efcff */
[----:B------:R-:W0:Y:S01]  /*52f0*/  MUFU.RCP R25, R24 ;  /* 0x0000001800197308 */ /* 0x000e220000001000 */
[----:B------:R-:W-:Y:S01]  /*5300*/  SHF.L.U32 R29, R28, R3, RZ ;  /* 0x000000031c1d7219 */ /* 0x000fe200000006ff */
[----:B0-----:R-:W-:-:S04]  /*5310*/  FFMA R26, R24, R25, -1 ;  /* 0xbf800000181a7423 */ /* 0x001fc80000000019 */
[----:B------:R-:W-:-:S04]  /*5320*/  FADD.FTZ R26, -R26, -RZ ;  /* 0x800000ff1a1a7221 */ /* 0x000fc80000010100 */
[CCC-:B------:R-:W-:Y:S01]  /*5330*/  FFMA.RM R27, R25.reuse, R26.reuse, R25.reuse ;  /* 0x0000001a191b7223 */ /* 0x1c0fe20000004019 */
[----:B------:R-:W-:-:S04]  /*5340*/  FFMA.RP R26, R25, R26, R25 ;  /* 0x0000001a191a7223 */ /* 0x000fc80000008019 */
[C---:B------:R-:W-:Y:S02]  /*5350*/  LOP3.LUT R25, R27.reuse, 0x7fffff, RZ, 0xc0, !PT ;  /* 0x007fffff1b197812 */ /* 0x040fe400078ec0ff */
[----:B------:R-:W-:Y:S02]  /*5360*/  FSETP.NEU.FTZ.AND P0, PT, R27, R26, PT ;  /* 0x0000001a1b00720b */ /* 0x000fe40003f1d000 */
[----:B------:R-:W-:Y:S02]  /*5370*/  LOP3.LUT R26, R25, 0x800000, RZ, 0xfc, !PT ;  /* 0x00800000191a7812 */ /* 0x000fe400078efcff */
[----:B------:R-:W-:Y:S02]  /*5380*/  SEL R25, RZ, 0xffffffff, !P0 ;  /* 0xffffffffff197807 */ /* 0x000fe40004000000 */
[----:B------:R-:W-:Y:S02]  /*5390*/  LOP3.LUT R24, R29, R26, RZ, 0xc0, !PT ;  /* 0x0000001a1d187212 */ /* 0x000fe400078ec0ff */
[----:B------:R-:W-:-:S02]  /*53a0*/  IADD3 R25, PT, PT, -R25, RZ, RZ ;  /* 0x000000ff19197210 */ /* 0x000fc40007ffe1ff */
[-C--:B------:R-:W-:Y:S02]  /*53b0*/  SHF.R.U32.HI R24, RZ, R3.reuse, R24 ;  /* 0x00000003ff187219 */ /* 0x080fe40000011618 */
[----:B------:R-:W-:Y:S02]  /*53c0*/  LOP3.LUT P1, RZ, R25, R3, R26, 0xf8, !PT ;  /* 0x0000000319ff7212 */ /* 0x000fe4000782f81a */
[C---:B------:R-:W-:Y:S02]  /*53d0*/  LOP3.LUT P0, RZ, R24.reuse, 0x1, RZ, 0xc0, !PT ;  /* 0x0000000118ff7812 */ /* 0x040fe4000780c0ff */
[----:B------:R-:W-:-:S04]  /*53e0*/  LOP3.LUT P2, RZ, R24, 0x2, RZ, 0xc0, !PT ;  /* 0x0000000218ff7812 */ /* 0x000fc8000784c0ff */
[----:B------:R-:W-:Y:S02]  /*53f0*/  PLOP3.LUT P0, PT, P0, P1, P2, 0xe0, 0x0 ;  /* 0x000000000000781c */ /* 0x000fe40000703c20 */
[----:B------:R-:W-:Y:S02]  /*5400*/  LOP3.LUT P1, RZ, R0, 0x7fffff, RZ, 0xc0, !PT ;  /* 0x007fffff00ff7812 */ /* 0x000fe4000782c0ff */
[----:B------:R-:W-:-:S04]  /*5410*/  SEL R3, RZ, 0x1, !P0 ;  /* 0x00000001ff037807 */ /* 0x000fc80004000000 */
[----:B------:R-:W-:-:S04]  /*5420*/  IADD3 R3, PT, PT, -R3, RZ, RZ ;  /* 0x000000ff03037210 */ /* 0x000fc80007ffe1ff */
[----:B------:R-:W-:Y:S02]  /*5430*/  ISETP.GE.AND P0, PT, R3, RZ, PT ;  /* 0x000000ff0300720c */ /* 0x000fe40003f06270 */
[----:B------:R-:W-:-:S04]  /*5440*/  IADD3 R3, PT, PT, R2, -0xfc, RZ ;  /* 0xffffff0402037810 */ /* 0x000fc80007ffe0ff */
[----:B------:R-:W-:-:S07]  /*5450*/  SHF.R.U32.HI R3, RZ, R3, R26 ;  /* 0x00000003ff037219 */ /* 0x000fce000001161a */
[----:B------:R-:W-:-:S04]  /*5460*/  @!P0 IADD3 R3, PT, PT, R3, 0x1, RZ ;  /* 0x0000000103038810 */ /* 0x000fc80007ffe0ff */
[----:B------:R-:W-:-:S04]  /*5470*/  @!P1 SHF.L.U32 R3, R3, 0x1, RZ ;  /* 0x0000000103039819 */ /* 0x000fc800000006ff */
[----:B------:R-:W-:Y:S01]  /*5480*/  LOP3.LUT R3, R3, 0x80000000, R0, 0xf8, !PT ;  /* 0x8000000003037812 */ /* 0x000fe200078ef800 */
[----:B------:R-:W-:Y:S06]  /*5490*/  BRA `(.L_x_88) ;  /* 0x0000000000047947 */ /* 0x000fec0003800000 */
.L_x_89:
[----:B------:R0:W1:Y:S02]  /*54a0*/  MUFU.RCP R3, R0 ;  /* 0x0000000000037308 */ /* 0x0000640000001000 */
.L_x_88:
[----:B------:R-:W-:Y:S05]  /*54b0*/  BSYNC.RECONVERGENT B4 ;  /* 0x0000000000047941 */ /* 0x000fea0003800200 */
.L_x_86:
[----:B-1----:R-:W-:Y:S01]  /*54c0*/  MOV R24, R3 ;  /* 0x0000000300187202 */ /* 0x002fe20000000f00 */
[----:B------:R-:W-:Y:S01]  /*54d0*/  HFMA2 R3, -RZ, RZ, 0, 0 ;  /* 0x00000000ff037431 */ /* 0x000fe200000001ff */
[----:B------:R-:W-:-:S04]  /*54e0*/  MOV R2, R22 ;  /* 0x0000001600027202 */ /* 0x000fc80000000f00 */
[----:B0-----:R-:W-:Y:S05]  /*54f0*/  RET.REL.NODEC R2 `(_Z20CUDAComputeFstatFaFbPfjjP11tagCOMPLEX8S1_jffiS_S_18PulsarSpinsExREAL4S_S_S_S_S_S_S_S_S_S_PjS3_S_S_S_S_j) ;  /* 0xffffffa802c07950 */ /* 0x001fea0003c3ffff */
.L_x_90:
[----:B------:R-:W-:-:S00]  /*5500*/  BRA `(.L_x_90) ;  /* 0xfffffffc00fc7947 */ /* 0x000fc0000383ffff */
[----:B------:R-:W-:-:S00]  /*5510*/  NOP ;  /* 0x0000000000007918 */ /* 0x000fc00000000000 */
        /* <DEDUP_REMOVED lines=14> */
.L_x_91:


//--------------------- .nv.global.init           --------------------------
	.section	.nv.global.init,"aw",@progbits
	.align	4
.nv.global.init:
	.type		__cudart_i2opi_f,@object
	.size		__cudart_i2opi_f,(.L_1 - __cudart_i2opi_f)
__cudart_i2opi_f:
        /*0000*/ 	.byte	0x41, 0x90, 0x43, 0x3c, 0x99, 0x95, 0x62, 0xdb, 0xc0, 0xdd, 0x34, 0xf5, 0xd1, 0x57, 0x27, 0xfc
        /*0010*/ 	.byte	0x29, 0x15, 0x44, 0x4e, 0x6e, 0x83, 0xf9, 0xa2
.L_1:


//--------------------- .nv.shared._Z20CUDAComputeFstatFaFbPfjjP11tagCOMPLEX8S1_jffiS_S_18PulsarSpinsExREAL4S_S_S_S_S_S_S_S_S_S_PjS3_S_S_S_S_j --------------------------
	.section	.nv.shared._Z20CUDAComputeFstatFaFbPfjjP11tagCOMPLEX8S1_jffiS_S_18PulsarSpinsExREAL4S_S_S_S_S_S_S_S_S_S_PjS3_S_S_S_S_j,"aw",@nobits
	.sectionflags	@""
	.align	4
.nv.shared._Z20CUDAComputeFstatFaFbPfjjP11tagCOMPLEX8S1_jffiS_S_18PulsarSpinsExREAL4S_S_S_S_S_S_S_S_S_S_PjS3_S_S_S_S_j:
	.zero		3584


//--------------------- .nv.shared.reserved.0     --------------------------
	.section	.nv.shared.reserved.0,"aw",@nobits
	.weak		__nv_reservedSMEM_offset_0_alias
	.size		__nv_reservedSMEM_offset_0_alias, 0, 64
	.other		__nv_reservedSMEM_offset_0_alias,@"STO_CUDA_RESERVED_SHARED STV_DEFAULT"
__nv_reservedSMEM_offset_0_alias:
	.zero		0
	.zero		64


//--------------------- .nv.constant0._Z20CUDAComputeFstatFaFbPfjjP11tagCOMPLEX8S1_jffiS_S_18PulsarSpinsExREAL4S_S_S_S_S_S_S_S_S_S_PjS3_S_S_S_S_j --------------------------
	.section	.nv.constant0._Z20CUDAComputeFstatFaFbPfjjP11tagCOMPLEX8S1_jffiS_S_18PulsarSpinsExREAL4S_S_S_S_S_S_S_S_S_S_PjS3_S_S_S_S_j,"a",@progbits
	.sectionflags	@""
	.align	4
.nv.constant0._Z20CUDAComputeFstatFaFbPfjjP11tagCOMPLEX8S1_jffiS_S_18PulsarSpinsExREAL4S_S_S_S_S_S_S_S_S_S_PjS3_S_S_S_S_j:
	.zero		1116


//--------------------- SYMBOLS --------------------------

	.type		.nv.reservedSmem.offset0,@object
	.size		.nv.reservedSmem.offset0,0x4
	.type		.nv.reservedSmem.cap,@object
	.size		.nv.reservedSmem.cap,0x4
